//
// Generated by NVIDIA NVVM Compiler
//
// Compiler Build ID: CL-36424714
// Cuda compilation tools, release 13.0, V13.0.88
// Based on NVVM 20.0.0
//

.version 9.0
.target sm_100
.address_size 64

	// .globl	_Z25shared_bitonic_block_sortPii
.extern .shared .align 16 .b8 shared_arr[];

.visible .entry _Z25shared_bitonic_block_sortPii(
	.param .u64 .ptr .align 1 _Z25shared_bitonic_block_sortPii_param_0,
	.param .u32 _Z25shared_bitonic_block_sortPii_param_1
)
{
	.reg .pred 	%p<11>;
	.reg .b32 	%r<31>;
	.reg .b64 	%rd<5>;

	ld.param.u64 	%rd2, [_Z25shared_bitonic_block_sortPii_param_0];
	ld.param.u32 	%r18, [_Z25shared_bitonic_block_sortPii_param_1];
	cvta.to.global.u64 	%rd3, %rd2;
	mov.u32 	%r19, %ctaid.x;
	mov.u32 	%r1, %ntid.x;
	mov.u32 	%r2, %tid.x;
	mad.lo.s32 	%r3, %r19, %r1, %r2;
	setp.ge.s32 	%p1, %r3, %r18;
	mul.wide.s32 	%rd4, %r3, 4;
	add.s64 	%rd1, %rd3, %rd4;
	shl.b32 	%r20, %r2, 2;
	mov.u32 	%r21, shared_arr;
	add.s32 	%r4, %r21, %r20;
	@%p1 bra 	$L__BB0_2;
	ld.global.u32 	%r22, [%rd1];
	st.shared.u32 	[%r4], %r22;
$L__BB0_2:
	bar.sync 	0;
	setp.lt.u32 	%p2, %r1, 2;
	@%p2 bra 	$L__BB0_14;
	mov.b32 	%r29, 2;
$L__BB0_4:
	shr.s32 	%r30, %r29, 1;
	setp.lt.s32 	%p3, %r30, 1;
	@%p3 bra 	$L__BB0_13;
	and.b32  	%r7, %r29, %r2;
$L__BB0_6:
	mov.u32 	%r8, %r30;
	xor.b32  	%r9, %r8, %r2;
	setp.le.s32 	%p4, %r9, %r2;
	@%p4 bra 	$L__BB0_12;
	setp.ne.s32 	%p5, %r7, 0;
	@%p5 bra 	$L__BB0_10;
	ld.shared.u32 	%r10, [%r4];
	shl.b32 	%r26, %r9, 2;
	add.s32 	%r11, %r21, %r26;
	ld.shared.u32 	%r12, [%r11];
	setp.le.s32 	%p7, %r10, %r12;
	@%p7 bra 	$L__BB0_12;
	st.shared.u32 	[%r4], %r12;
	st.shared.u32 	[%r11], %r10;
	bra.uni 	$L__BB0_12;
$L__BB0_10:
	ld.shared.u32 	%r13, [%r4];
	shl.b32 	%r24, %r9, 2;
	add.s32 	%r14, %r21, %r24;
	ld.shared.u32 	%r15, [%r14];
	setp.ge.s32 	%p6, %r13, %r15;
	@%p6 bra 	$L__BB0_12;
	st.shared.u32 	[%r4], %r15;
	st.shared.u32 	[%r14], %r13;
$L__BB0_12:
	bar.sync 	0;
	shr.u32 	%r30, %r8, 1;
	setp.gt.u32 	%p8, %r8, 1;
	@%p8 bra 	$L__BB0_6;
$L__BB0_13:
	shl.b32 	%r29, %r29, 1;
	setp.le.u32 	%p9, %r29, %r1;
	@%p9 bra 	$L__BB0_4;
$L__BB0_14:
	setp.ge.s32 	%p10, %r3, %r18;
	@%p10 bra 	$L__BB0_16;
	ld.shared.u32 	%r28, [%r4];
	st.global.u32 	[%rd1], %r28;
$L__BB0_16:
	ret;

}
	// .globl	_Z18bitonic_block_sortPii
.visible .entry _Z18bitonic_block_sortPii(
	.param .u64 .ptr .align 1 _Z18bitonic_block_sortPii_param_0,
	.param .u32 _Z18bitonic_block_sortPii_param_1
)
{
	.reg .pred 	%p<9>;
	.reg .b32 	%r<19>;
	.reg .b64 	%rd<9>;

	ld.param.u64 	%rd5, [_Z18bitonic_block_sortPii_param_0];
	cvta.to.global.u64 	%rd1, %rd5;
	mov.u32 	%r15, %ctaid.x;
	mov.u32 	%r1, %ntid.x;
	mov.u32 	%r2, %tid.x;
	mad.lo.s32 	%r3, %r15, %r1, %r2;
	setp.lt.u32 	%p1, %r1, 2;
	@%p1 bra 	$L__BB1_12;
	mul.wide.s32 	%rd6, %r3, 4;
	add.s64 	%rd2, %rd1, %rd6;
	mov.b32 	%r17, 2;
$L__BB1_2:
	shr.s32 	%r18, %r17, 1;
	setp.lt.s32 	%p2, %r18, 1;
	@%p2 bra 	$L__BB1_11;
	and.b32  	%r6, %r17, %r2;
$L__BB1_4:
	mov.u32 	%r7, %r18;
	xor.b32  	%r8, %r7, %r3;
	setp.le.s32 	%p3, %r8, %r3;
	@%p3 bra 	$L__BB1_10;
	setp.ne.s32 	%p4, %r6, 0;
	@%p4 bra 	$L__BB1_8;
	ld.global.u32 	%r9, [%rd2];
	mul.wide.s32 	%rd8, %r8, 4;
	add.s64 	%rd3, %rd1, %rd8;
	ld.global.u32 	%r10, [%rd3];
	setp.le.s32 	%p6, %r9, %r10;
	@%p6 bra 	$L__BB1_10;
	st.global.u32 	[%rd2], %r10;
	st.global.u32 	[%rd3], %r9;
	bra.uni 	$L__BB1_10;
$L__BB1_8:
	ld.global.u32 	%r11, [%rd2];
	mul.wide.s32 	%rd7, %r8, 4;
	add.s64 	%rd4, %rd1, %rd7;
	ld.global.u32 	%r12, [%rd4];
	setp.ge.s32 	%p5, %r11, %r12;
	@%p5 bra 	$L__BB1_10;
	st.global.u32 	[%rd2], %r12;
	st.global.u32 	[%rd4], %r11;
$L__BB1_10:
	bar.sync 	0;
	shr.u32 	%r18, %r7, 1;
	setp.gt.u32 	%p7, %r7, 1;
	@%p7 bra 	$L__BB1_4;
$L__BB1_11:
	shl.b32 	%r17, %r17, 1;
	setp.le.u32 	%p8, %r17, %r1;
	@%p8 bra 	$L__BB1_2;
$L__BB1_12:
	ret;

}
	// .globl	_Z18merge_basic_kernelPiiS_iS_
.visible .entry _Z18merge_basic_kernelPiiS_iS_(
	.param .u64 .ptr .align 1 _Z18merge_basic_kernelPiiS_iS__param_0,
	.param .u32 _Z18merge_basic_kernelPiiS_iS__param_1,
	.param .u64 .ptr .align 1 _Z18merge_basic_kernelPiiS_iS__param_2,
	.param .u32 _Z18merge_basic_kernelPiiS_iS__param_3,
	.param .u64 .ptr .align 1 _Z18merge_basic_kernelPiiS_iS__param_4
)
{
	.reg .pred 	%p<51>;
	.reg .b32 	%r<167>;
	.reg .b32 	%f<5>;
	.reg .b64 	%rd<87>;

	ld.param.u64 	%rd23, [_Z18merge_basic_kernelPiiS_iS__param_0];
	ld.param.u32 	%r76, [_Z18merge_basic_kernelPiiS_iS__param_1];
	ld.param.u64 	%rd24, [_Z18merge_basic_kernelPiiS_iS__param_2];
	ld.param.u32 	%r77, [_Z18merge_basic_kernelPiiS_iS__param_3];
	ld.param.u64 	%rd25, [_Z18merge_basic_kernelPiiS_iS__param_4];
	cvta.to.global.u64 	%rd1, %rd25;
	cvta.to.global.u64 	%rd2, %rd24;
	cvta.to.global.u64 	%rd3, %rd23;
	mov.u32 	%r78, %ctaid.x;
	mov.u32 	%r79, %ntid.x;
	mov.u32 	%r80, %tid.x;
	mad.lo.s32 	%r81, %r78, %r79, %r80;
	add.s32 	%r82, %r77, %r76;
	cvt.rn.f32.s32 	%f1, %r82;
	mov.u32 	%r83, %nctaid.x;
	mul.lo.s32 	%r84, %r79, %r83;
	cvt.rn.f32.u32 	%f2, %r84;
	div.rn.f32 	%f3, %f1, %f2;
	cvt.rpi.f32.f32 	%f4, %f3;
	cvt.rzi.s32.f32 	%r1, %f4;
	mul.lo.s32 	%r2, %r1, %r81;
	add.s32 	%r3, %r2, %r1;
	min.s32 	%r137, %r2, %r76;
	sub.s32 	%r138, %r2, %r137;
	setp.lt.s32 	%p3, %r2, %r77;
	sub.s32 	%r85, %r2, %r77;
	selp.b32 	%r139, 0, %r85, %p3;
	setp.lt.s32 	%p4, %r2, %r76;
	sub.s32 	%r86, %r2, %r76;
	selp.b32 	%r140, 0, %r86, %p4;
$L__BB2_1:
	mov.u32 	%r11, %r137;
	mov.u32 	%r10, %r138;
	setp.lt.s32 	%p5, %r11, 1;
	setp.ge.s32 	%p6, %r10, %r77;
	or.pred  	%p7, %p5, %p6;
	@%p7 bra 	$L__BB2_4;
	add.s32 	%r87, %r11, -1;
	mul.wide.u32 	%rd26, %r87, 4;
	add.s64 	%rd27, %rd3, %rd26;
	ld.global.u32 	%r88, [%rd27];
	mul.wide.s32 	%rd28, %r10, 4;
	add.s64 	%rd29, %rd2, %rd28;
	ld.global.u32 	%r89, [%rd29];
	setp.le.s32 	%p8, %r88, %r89;
	@%p8 bra 	$L__BB2_4;
	sub.s32 	%r96, %r11, %r139;
	add.s32 	%r97, %r96, 1;
	shr.s32 	%r98, %r97, 1;
	add.s32 	%r138, %r98, %r10;
	sub.s32 	%r137, %r11, %r98;
	mov.pred 	%p49, 0;
	mov.u32 	%r140, %r10;
	bra.uni 	$L__BB2_7;
$L__BB2_4:
	setp.lt.s32 	%p10, %r10, 1;
	setp.ge.s32 	%p11, %r11, %r76;
	mov.pred 	%p49, -1;
	or.pred  	%p12, %p10, %p11;
	mov.u32 	%r137, %r11;
	mov.u32 	%r138, %r10;
	@%p12 bra 	$L__BB2_7;
	add.s32 	%r90, %r10, -1;
	mul.wide.u32 	%rd30, %r90, 4;
	add.s64 	%rd31, %rd2, %rd30;
	ld.global.u32 	%r91, [%rd31];
	mul.wide.s32 	%rd32, %r11, 4;
	add.s64 	%rd33, %rd3, %rd32;
	ld.global.u32 	%r92, [%rd33];
	setp.lt.s32 	%p14, %r91, %r92;
	mov.u32 	%r137, %r11;
	mov.u32 	%r138, %r10;
	@%p14 bra 	$L__BB2_7;
	sub.s32 	%r93, %r10, %r140;
	add.s32 	%r94, %r93, 1;
	shr.s32 	%r95, %r94, 1;
	add.s32 	%r137, %r95, %r11;
	sub.s32 	%r138, %r10, %r95;
	mov.pred 	%p49, 0;
	mov.u32 	%r139, %r11;
$L__BB2_7:
	not.pred 	%p17, %p49;
	@%p17 bra 	$L__BB2_1;
	min.s32 	%r145, %r3, %r76;
	sub.s32 	%r146, %r3, %r145;
	setp.lt.s32 	%p18, %r3, %r77;
	sub.s32 	%r99, %r3, %r77;
	selp.b32 	%r147, 0, %r99, %p18;
	setp.lt.s32 	%p19, %r3, %r76;
	sub.s32 	%r100, %r3, %r76;
	selp.b32 	%r148, 0, %r100, %p19;
$L__BB2_9:
	mov.u32 	%r27, %r145;
	mov.u32 	%r26, %r146;
	setp.lt.s32 	%p20, %r27, 1;
	setp.ge.s32 	%p21, %r26, %r77;
	or.pred  	%p22, %p20, %p21;
	@%p22 bra 	$L__BB2_12;
	add.s32 	%r101, %r27, -1;
	mul.wide.u32 	%rd34, %r101, 4;
	add.s64 	%rd35, %rd3, %rd34;
	ld.global.u32 	%r102, [%rd35];
	mul.wide.s32 	%rd36, %r26, 4;
	add.s64 	%rd37, %rd2, %rd36;
	ld.global.u32 	%r103, [%rd37];
	setp.le.s32 	%p23, %r102, %r103;
	@%p23 bra 	$L__BB2_12;
	sub.s32 	%r110, %r27, %r147;
	add.s32 	%r111, %r110, 1;
	shr.s32 	%r112, %r111, 1;
	add.s32 	%r146, %r112, %r26;
	sub.s32 	%r145, %r27, %r112;
	mov.pred 	%p50, 0;
	mov.u32 	%r148, %r26;
	bra.uni 	$L__BB2_15;
$L__BB2_12:
	setp.lt.s32 	%p25, %r26, 1;
	setp.ge.s32 	%p26, %r27, %r76;
	mov.pred 	%p50, -1;
	or.pred  	%p27, %p25, %p26;
	mov.u32 	%r145, %r27;
	mov.u32 	%r146, %r26;
	@%p27 bra 	$L__BB2_15;
	add.s32 	%r104, %r26, -1;
	mul.wide.u32 	%rd38, %r104, 4;
	add.s64 	%rd39, %rd2, %rd38;
	ld.global.u32 	%r105, [%rd39];
	mul.wide.s32 	%rd40, %r27, 4;
	add.s64 	%rd41, %rd3, %rd40;
	ld.global.u32 	%r106, [%rd41];
	setp.lt.s32 	%p29, %r105, %r106;
	mov.u32 	%r145, %r27;
	mov.u32 	%r146, %r26;
	@%p29 bra 	$L__BB2_15;
	sub.s32 	%r107, %r26, %r148;
	add.s32 	%r108, %r107, 1;
	shr.s32 	%r109, %r108, 1;
	add.s32 	%r145, %r109, %r27;
	sub.s32 	%r146, %r26, %r109;
	mov.pred 	%p50, 0;
	mov.u32 	%r147, %r27;
$L__BB2_15:
	not.pred 	%p32, %p50;
	@%p32 bra 	$L__BB2_9;
	sub.s32 	%r36, %r2, %r137;
	sub.s32 	%r37, %r145, %r137;
	add.s32 	%r114, %r36, %r145;
	sub.s32 	%r38, %r3, %r114;
	min.s32 	%r115, %r37, %r38;
	setp.lt.s32 	%p33, %r115, 1;
	mov.b32 	%r151, 0;
	mov.u32 	%r150, %r151;
	mov.u32 	%r156, %r151;
	@%p33 bra 	$L__BB2_22;
	mul.wide.s32 	%rd42, %r2, 4;
	add.s64 	%rd4, %rd1, %rd42;
	mul.wide.s32 	%rd43, %r36, 4;
	add.s64 	%rd5, %rd2, %rd43;
	mul.wide.s32 	%rd44, %r137, 4;
	add.s64 	%rd6, %rd3, %rd44;
	mov.b32 	%r156, 0;
	mov.u32 	%r150, %r156;
	mov.u32 	%r151, %r156;
$L__BB2_18:
	mul.wide.s32 	%rd45, %r151, 4;
	add.s64 	%rd46, %rd6, %rd45;
	ld.global.u32 	%r42, [%rd46];
	mul.wide.s32 	%rd47, %r150, 4;
	add.s64 	%rd48, %rd5, %rd47;
	ld.global.u32 	%r43, [%rd48];
	setp.gt.s32 	%p34, %r42, %r43;
	@%p34 bra 	$L__BB2_20;
	mul.wide.u32 	%rd49, %r156, 4;
	add.s64 	%rd50, %rd4, %rd49;
	st.global.u32 	[%rd50], %r42;
	add.s32 	%r151, %r151, 1;
	bra.uni 	$L__BB2_21;
$L__BB2_20:
	mul.wide.u32 	%rd51, %r156, 4;
	add.s64 	%rd52, %rd4, %rd51;
	st.global.u32 	[%rd52], %r43;
	add.s32 	%r150, %r150, 1;
$L__BB2_21:
	add.s32 	%r156, %r156, 1;
	setp.lt.s32 	%p35, %r151, %r37;
	setp.lt.s32 	%p36, %r150, %r38;
	and.pred  	%p37, %p35, %p36;
	@%p37 bra 	$L__BB2_18;
$L__BB2_22:
	setp.eq.s32 	%p38, %r151, %r37;
	@%p38 bra 	$L__BB2_30;
	setp.ge.s32 	%p39, %r151, %r37;
	@%p39 bra 	$L__BB2_37;
	add.s32 	%r52, %r151, %r137;
	sub.s32 	%r117, %r145, %r52;
	and.b32  	%r53, %r117, 3;
	setp.eq.s32 	%p40, %r53, 0;
	@%p40 bra 	$L__BB2_27;
	mul.wide.s32 	%rd53, %r2, 4;
	mul.wide.u32 	%rd54, %r156, 4;
	add.s64 	%rd55, %rd53, %rd54;
	add.s64 	%rd83, %rd1, %rd55;
	mul.wide.s32 	%rd56, %r137, 4;
	add.s64 	%rd8, %rd3, %rd56;
	neg.s32 	%r157, %r53;
	add.s32 	%r156, %r156, %r53;
$L__BB2_26:
	.pragma "nounroll";
	mul.wide.s32 	%rd57, %r151, 4;
	add.s64 	%rd58, %rd8, %rd57;
	ld.global.u32 	%r118, [%rd58];
	st.global.u32 	[%rd83], %r118;
	add.s32 	%r151, %r151, 1;
	add.s64 	%rd83, %rd83, 4;
	add.s32 	%r157, %r157, 1;
	setp.ne.s32 	%p41, %r157, 0;
	@%p41 bra 	$L__BB2_26;
$L__BB2_27:
	sub.s32 	%r119, %r52, %r145;
	setp.gt.u32 	%p42, %r119, -4;
	@%p42 bra 	$L__BB2_37;
	mul.wide.s32 	%rd59, %r137, 4;
	add.s64 	%rd60, %rd3, %rd59;
	add.s64 	%rd11, %rd60, 8;
	mul.wide.s32 	%rd61, %r2, 4;
	mul.wide.u32 	%rd62, %r156, 4;
	add.s64 	%rd63, %rd61, %rd62;
	add.s64 	%rd64, %rd63, %rd1;
	add.s64 	%rd86, %rd64, 8;
$L__BB2_29:
	mul.wide.s32 	%rd65, %r151, 4;
	add.s64 	%rd66, %rd11, %rd65;
	ld.global.u32 	%r120, [%rd66+-8];
	st.global.u32 	[%rd86+-8], %r120;
	ld.global.u32 	%r121, [%rd66+-4];
	st.global.u32 	[%rd86+-4], %r121;
	ld.global.u32 	%r122, [%rd66];
	st.global.u32 	[%rd86], %r122;
	ld.global.u32 	%r123, [%rd66+4];
	st.global.u32 	[%rd86+4], %r123;
	add.s32 	%r151, %r151, 4;
	add.s64 	%rd86, %rd86, 16;
	setp.lt.s32 	%p43, %r151, %r37;
	@%p43 bra 	$L__BB2_29;
	bra.uni 	$L__BB2_37;
$L__BB2_30:
	setp.ge.s32 	%p44, %r150, %r38;
	@%p44 bra 	$L__BB2_37;
	add.s32 	%r62, %r1, %r137;
	add.s32 	%r124, %r150, %r145;
	sub.s32 	%r125, %r62, %r124;
	and.b32  	%r63, %r125, 3;
	setp.eq.s32 	%p45, %r63, 0;
	mov.u32 	%r164, %r150;
	@%p45 bra 	$L__BB2_34;
	mul.wide.s32 	%rd67, %r2, 4;
	mul.wide.u32 	%rd68, %r156, 4;
	add.s64 	%rd69, %rd67, %rd68;
	add.s64 	%rd84, %rd1, %rd69;
	add.s64 	%rd70, %rd2, %rd67;
	mul.wide.s32 	%rd71, %r137, 4;
	sub.s64 	%rd14, %rd70, %rd71;
	neg.s32 	%r161, %r63;
	add.s32 	%r156, %r156, %r63;
	mov.u32 	%r164, %r150;
$L__BB2_33:
	.pragma "nounroll";
	mul.wide.s32 	%rd72, %r164, 4;
	add.s64 	%rd73, %rd14, %rd72;
	ld.global.u32 	%r126, [%rd73];
	st.global.u32 	[%rd84], %r126;
	add.s32 	%r164, %r164, 1;
	add.s64 	%rd84, %rd84, 4;
	add.s32 	%r161, %r161, 1;
	setp.ne.s32 	%p46, %r161, 0;
	@%p46 bra 	$L__BB2_33;
$L__BB2_34:
	sub.s32 	%r127, %r150, %r62;
	add.s32 	%r128, %r127, %r145;
	setp.gt.u32 	%p47, %r128, -4;
	@%p47 bra 	$L__BB2_37;
	mul.wide.s32 	%rd74, %r2, 4;
	add.s64 	%rd75, %rd74, %rd2;
	mul.wide.s32 	%rd76, %r137, 4;
	sub.s64 	%rd77, %rd75, %rd76;
	add.s64 	%rd17, %rd77, 8;
	mul.wide.u32 	%rd78, %r156, 4;
	add.s64 	%rd79, %rd74, %rd78;
	add.s64 	%rd80, %rd79, %rd1;
	add.s64 	%rd85, %rd80, 8;
$L__BB2_36:
	mul.wide.s32 	%rd81, %r164, 4;
	add.s64 	%rd82, %rd17, %rd81;
	ld.global.u32 	%r129, [%rd82+-8];
	st.global.u32 	[%rd85+-8], %r129;
	ld.global.u32 	%r130, [%rd82+-4];
	st.global.u32 	[%rd85+-4], %r130;
	ld.global.u32 	%r131, [%rd82];
	st.global.u32 	[%rd85], %r131;
	ld.global.u32 	%r132, [%rd82+4];
	st.global.u32 	[%rd85+4], %r132;
	add.s32 	%r164, %r164, 4;
	add.s64 	%rd85, %rd85, 16;
	setp.lt.s32 	%p48, %r164, %r38;
	@%p48 bra 	$L__BB2_36;
$L__BB2_37:
	ret;

}


// ===== COMPILED SASS (sm_100) =====

	.target	sm_100

	.elftype	@"ET_EXEC"


//--------------------- .note.nv.tkinfo           --------------------------
	.section	.note.nv.tkinfo,"",@"SHT_NOTE"
	.sectionflags	@"SHF_NOTE_NV_TKINFO"
	.tkinfo
        /*0018*/ 	.word	0x00000002
        /*0030*/ 	.string	""
        /*0030*/ 	.string	"ptxas"
        /*0030*/ 	.string	"Cuda compilation tools, release 13.0, V13.0.88"
        /*0030*/ 	.string	"Build cuda_13.0.r13.0/compiler.36424714_0"
        /*0030*/ 	.string	"-arch sm_100 -m 64 "



//--------------------- .note.nv.cuinfo           --------------------------
	.section	.note.nv.cuinfo,"",@"SHT_NOTE"
	.sectionflags	@"SHF_NOTE_NV_CUINFO"
        /*0018*/ 	.short	0x0002
        /*001a*/ 	.short	0x0064
        /*001c*/ 	.short	0x0082
	.zero		2


//--------------------- .nv.info                  --------------------------
	.section	.nv.info,"",@"SHT_CUDA_INFO"
	.align	4


	//----- nvinfo : EIATTR_REGCOUNT
	.align		4
        /*0000*/ 	.byte	0x04, 0x2f
        /*0002*/ 	.short	(.L_1 - .L_0)
	.align		4
.L_0:
        /*0004*/ 	.word	index@(_Z25shared_bitonic_block_sortPii)
        /*0008*/ 	.word	0x0000000e


	//----- nvinfo : EIATTR_FRAME_SIZE
	.align		4
.L_1:
        /*000c*/ 	.byte	0x04, 0x11
        /*000e*/ 	.short	(.L_3 - .L_2)
	.align		4
.L_2:
        /*0010*/ 	.word	index@(_Z25shared_bitonic_block_sortPii)
        /*0014*/ 	.word	0x00000000


	//----- nvinfo : EIATTR_REGCOUNT
	.align		4
.L_3:
        /*0018*/ 	.byte	0x04, 0x2f
        /*001a*/ 	.short	(.L_5 - .L_4)
	.align		4
.L_4:
        /*001c*/ 	.word	index@(_Z18bitonic_block_sortPii)
        /*0020*/ 	.word	0x00000010


	//----- nvinfo : EIATTR_FRAME_SIZE
	.align		4
.L_5:
        /*0024*/ 	.byte	0x04, 0x11
        /*0026*/ 	.short	(.L_7 - .L_6)
	.align		4
.L_6:
        /*0028*/ 	.word	index@(_Z18bitonic_block_sortPii)
        /*002c*/ 	.word	0x00000000


	//----- nvinfo : EIATTR_REGCOUNT
	.align		4
.L_7:
        /*0030*/ 	.byte	0x04, 0x2f
        /*0032*/ 	.short	(.L_9 - .L_8)
	.align		4
.L_8:
        /*0034*/ 	.word	index@(_Z18merge_basic_kernelPiiS_iS_)
        /*0038*/ 	.word	0x0000001a


	//----- nvinfo : EIATTR_FRAME_SIZE
	.align		4
.L_9:
        /*003c*/ 	.byte	0x04, 0x11
        /*003e*/ 	.short	(.L_11 - .L_10)
	.align		4
.L_10:
        /*0040*/ 	.word	index@($__internal_0_$__cuda_sm3x_div_rn_noftz_f32_slowpath)
        /*0044*/ 	.word	0x00000000


	//----- nvinfo : EIATTR_FRAME_SIZE
	.align		4
.L_11:
        /*0048*/ 	.byte	0x04, 0x11
        /*004a*/ 	.short	(.L_13 - .L_12)
	.align		4
.L_12:
        /*004c*/ 	.word	index@(_Z18merge_basic_kernelPiiS_iS_)
        /*0050*/ 	.word	0x00000000


	//----- nvinfo : EIATTR_MIN_STACK_SIZE
	.align		4
.L_13:
        /*0054*/ 	.byte	0x04, 0x12
        /*0056*/ 	.short	(.L_15 - .L_14)
	.align		4
.L_14:
        /*0058*/ 	.word	index@(_Z18merge_basic_kernelPiiS_iS_)
        /*005c*/ 	.word	0x00000000


	//----- nvinfo : EIATTR_MIN_STACK_SIZE
	.align		4
.L_15:
        /*0060*/ 	.byte	0x04, 0x12
        /*0062*/ 	.short	(.L_17 - .L_16)
	.align		4
.L_16:
        /*0064*/ 	.word	index@(_Z18bitonic_block_sortPii)
        /*0068*/ 	.word	0x00000000


	//----- nvinfo : EIATTR_MIN_STACK_SIZE
	.align		4
.L_17:
        /*006c*/ 	.byte	0x04, 0x12
        /*006e*/ 	.short	(.L_19 - .L_18)
	.align		4
.L_18:
        /*0070*/ 	.word	index@(_Z25shared_bitonic_block_sortPii)
        /*0074*/ 	.word	0x00000000
.L_19:


//--------------------- .nv.compat                --------------------------
	.section	.nv.compat,"",@"SHT_CUDA_COMPAT_INFO"
	.align	4
        /*0000*/ 	.byte	0x02, 0x09, 0x00, 0x00, 0x02, 0x02, 0x01, 0x00, 0x02, 0x05, 0x05, 0x00, 0x03, 0x07, 0x01, 0x01
        /*0010*/ 	.byte	0x02, 0x03, 0x00, 0x00, 0x02, 0x06, 0x01, 0x00, 0x04, 0x0b, 0x08, 0x00, 0x01, 0x00, 0x00, 0x00
        /*0020*/ 	.byte	0x00, 0x00, 0x00, 0x00


//--------------------- .nv.info._Z18merge_basic_kernelPiiS_iS_ --------------------------
	.section	.nv.info._Z18merge_basic_kernelPiiS_iS_,"",@"SHT_CUDA_INFO"
	.sectionflags	@""
	.align	4


	//----- nvinfo : EIATTR_CUDA_API_VERSION
	.align		4
        /*0000*/ 	.byte	0x04, 0x37
        /*0002*/ 	.short	(.L_21 - .L_20)
.L_20:
        /*0004*/ 	.word	0x00000082


	//----- nvinfo : EIATTR_KPARAM_INFO
	.align		4
.L_21:
        /*0008*/ 	.byte	0x04, 0x17
        /*000a*/ 	.short	(.L_23 - .L_22)
.L_22:
        /*000c*/ 	.word	0x00000000
        /*0010*/ 	.short	0x0004
        /*0012*/ 	.short	0x0020
        /*0014*/ 	.byte	0x00, 0xf5, 0x21, 0x00


	//----- nvinfo : EIATTR_KPARAM_INFO
	.align		4
.L_23:
        /*0018*/ 	.byte	0x04, 0x17
        /*001a*/ 	.short	(.L_25 - .L_24)
.L_24:
        /*001c*/ 	.word	0x00000000
        /*0020*/ 	.short	0x0003
        /*0022*/ 	.short	0x0018
        /*0024*/ 	.byte	0x00, 0xf0, 0x11, 0x00


	//----- nvinfo : EIATTR_KPARAM_INFO
	.align		4
.L_25:
        /*0028*/ 	.byte	0x04, 0x17
        /*002a*/ 	.short	(.L_27 - .L_26)
.L_26:
        /*002c*/ 	.word	0x00000000
        /*0030*/ 	.short	0x0002
        /*0032*/ 	.short	0x0010
        /*0034*/ 	.byte	0x00, 0xf5, 0x21, 0x00


	//----- nvinfo : EIATTR_KPARAM_INFO
	.align		4
.L_27:
        /*0038*/ 	.byte	0x04, 0x17
        /*003a*/ 	.short	(.L_29 - .L_28)
.L_28:
        /*003c*/ 	.word	0x00000000
        /*0040*/ 	.short	0x0001
        /*0042*/ 	.short	0x0008
        /*0044*/ 	.byte	0x00, 0xf0, 0x11, 0x00


	//----- nvinfo : EIATTR_KPARAM_INFO
	.align		4
.L_29:
        /*0048*/ 	.byte	0x04, 0x17
        /*004a*/ 	.short	(.L_31 - .L_30)
.L_30:
        /*004c*/ 	.word	0x00000000
        /*0050*/ 	.short	0x0000
        /*0052*/ 	.short	0x0000
        /*0054*/ 	.byte	0x00, 0xf5, 0x21, 0x00


	//----- nvinfo : EIATTR_SPARSE_MMA_MASK
	.align		4
.L_31:
        /*0058*/ 	.byte	0x03, 0x50
        /*005a*/ 	.short	0x0000


	//----- nvinfo : EIATTR_MAXREG_COUNT
	.align		4
        /*005c*/ 	.byte	0x03, 0x1b
        /*005e*/ 	.short	0x00ff


	//----- nvinfo : EIATTR_MERCURY_ISA_VERSION
	.align		4
        /*0060*/ 	.byte	0x03, 0x5f
        /*0062*/ 	.short	0x0101


	//----- nvinfo : EIATTR_VRC_CTA_INIT_COUNT
	.align		4
        /*0064*/ 	.byte	0x02, 0x4a
	.zero		1
	.zero		1


	//----- nvinfo : EIATTR_EXIT_INSTR_OFFSETS
	.align		4
        /*0068*/ 	.byte	0x04, 0x1c
        /*006a*/ 	.short	(.L_33 - .L_32)


	//   ....[0]....
.L_32:
        /*006c*/ 	.word	0x00000b70


	//   ....[1]....
        /*0070*/ 	.word	0x00000d40


	//   ....[2]....
        /*0074*/ 	.word	0x00001340


	//   ....[3]....
        /*0078*/ 	.word	0x000013e0


	//   ....[4]....
        /*007c*/ 	.word	0x00001400


	//   ....[5]....
        /*0080*/ 	.word	0x000015f0


	//   ....[6]....
        /*0084*/ 	.word	0x00001c10


	//   ....[7]....
        /*0088*/ 	.word	0x00001cb0


	//----- nvinfo : EIATTR_CRS_STACK_SIZE
	.align		4
.L_33:
        /*008c*/ 	.byte	0x04, 0x1e
        /*008e*/ 	.short	(.L_35 - .L_34)
.L_34:
        /*0090*/ 	.word	0x00000000


	//----- nvinfo : EIATTR_CBANK_PARAM_SIZE
	.align		4
.L_35:
        /*0094*/ 	.byte	0x03, 0x19
        /*0096*/ 	.short	0x0028


	//----- nvinfo : EIATTR_PARAM_CBANK
	.align		4
        /*0098*/ 	.byte	0x04, 0x0a
        /*009a*/ 	.short	(.L_37 - .L_36)
	.align		4
.L_36:
        /*009c*/ 	.word	index@(.nv.constant0._Z18merge_basic_kernelPiiS_iS_)
        /*00a0*/ 	.short	0x0380
        /*00a2*/ 	.short	0x0028


	//----- nvinfo : EIATTR_SW_WAR
	.align		4
.L_37:
        /*00a4*/ 	.byte	0x04, 0x36
        /*00a6*/ 	.short	(.L_39 - .L_38)
.L_38:
        /*00a8*/ 	.word	0x00000008
.L_39:


//--------------------- .nv.info._Z18bitonic_block_sortPii --------------------------
	.section	.nv.info._Z18bitonic_block_sortPii,"",@"SHT_CUDA_INFO"
	.sectionflags	@""
	.align	4


	//----- nvinfo : EIATTR_CUDA_API_VERSION
	.align		4
        /*0000*/ 	.byte	0x04, 0x37
        /*0002*/ 	.short	(.L_41 - .L_40)
.L_40:
        /*0004*/ 	.word	0x00000082


	//----- nvinfo : EIATTR_KPARAM_INFO
	.align		4
.L_41:
        /*0008*/ 	.byte	0x04, 0x17
        /*000a*/ 	.short	(.L_43 - .L_42)
.L_42:
        /*000c*/ 	.word	0x00000000
        /*0010*/ 	.short	0x0001
        /*0012*/ 	.short	0x0008
        /*0014*/ 	.byte	0x00, 0xf0, 0x11, 0x00


	//----- nvinfo : EIATTR_KPARAM_INFO
	.align		4
.L_43:
        /*0018*/ 	.byte	0x04, 0x17
        /*001a*/ 	.short	(.L_45 - .L_44)
.L_44:
        /*001c*/ 	.word	0x00000000
        /*0020*/ 	.short	0x0000
        /*0022*/ 	.short	0x0000
        /*0024*/ 	.byte	0x00, 0xf5, 0x21, 0x00


	//----- nvinfo : EIATTR_SPARSE_MMA_MASK
	.align		4
.L_45:
        /*0028*/ 	.byte	0x03, 0x50
        /*002a*/ 	.short	0x0000


	//----- nvinfo : EIATTR_MAXREG_COUNT
	.align		4
        /*002c*/ 	.byte	0x03, 0x1b
        /*002e*/ 	.short	0x00ff


	//----- nvinfo : EIATTR_NUM_BARRIERS
	.align		4
        /*0030*/ 	.byte	0x02, 0x4c
        /*0032*/ 	.byte	0x01
	.zero		1


	//----- nvinfo : EIATTR_MERCURY_ISA_VERSION
	.align		4
        /*0034*/ 	.byte	0x03, 0x5f
        /*0036*/ 	.short	0x0101


	//----- nvinfo : EIATTR_VRC_CTA_INIT_COUNT
	.align		4
        /*0038*/ 	.byte	0x02, 0x4a
	.zero		1
	.zero		1


	//----- nvinfo : EIATTR_EXIT_INSTR_OFFSETS
	.align		4
        /*003c*/ 	.byte	0x04, 0x1c
        /*003e*/ 	.short	(.L_47 - .L_46)


	//   ....[0]....
.L_46:
        /*0040*/ 	.word	0x00000030


	//   ....[1]....
        /*0044*/ 	.word	0x000002c0


	//----- nvinfo : EIATTR_CRS_STACK_SIZE
	.align		4
.L_47:
        /*0048*/ 	.byte	0x04, 0x1e
        /*004a*/ 	.short	(.L_49 - .L_48)
.L_48:
        /*004c*/ 	.word	0x00000000


	//----- nvinfo : EIATTR_CBANK_PARAM_SIZE
	.align		4
.L_49:
        /*0050*/ 	.byte	0x03, 0x19
        /*0052*/ 	.short	0x000c


	//----- nvinfo : EIATTR_PARAM_CBANK
	.align		4
        /*0054*/ 	.byte	0x04, 0x0a
        /*0056*/ 	.short	(.L_51 - .L_50)
	.align		4
.L_50:
        /*0058*/ 	.word	index@(.nv.constant0._Z18bitonic_block_sortPii)
        /*005c*/ 	.short	0x0380
        /*005e*/ 	.short	0x000c


	//----- nvinfo : EIATTR_SW_WAR
	.align		4
.L_51:
        /*0060*/ 	.byte	0x04, 0x36
        /*0062*/ 	.short	(.L_53 - .L_52)
.L_52:
        /*0064*/ 	.word	0x00000008
.L_53:


//--------------------- .nv.info._Z25shared_bitonic_block_sortPii --------------------------
	.section	.nv.info._Z25shared_bitonic_block_sortPii,"",@"SHT_CUDA_INFO"
	.sectionflags	@""
	.align	4


	//----- nvinfo : EIATTR_CUDA_API_VERSION
	.align		4
        /*0000*/ 	.byte	0x04, 0x37
        /*0002*/ 	.short	(.L_55 - .L_54)
.L_54:
        /*0004*/ 	.word	0x00000082


	//----- nvinfo : EIATTR_KPARAM_INFO
	.align		4
.L_55:
        /*0008*/ 	.byte	0x04, 0x17
        /*000a*/ 	.short	(.L_57 - .L_56)
.L_56:
        /*000c*/ 	.word	0x00000000
        /*0010*/ 	.short	0x0001
        /*0012*/ 	.short	0x0008
        /*0014*/ 	.byte	0x00, 0xf0, 0x11, 0x00


	//----- nvinfo : EIATTR_KPARAM_INFO
	.align		4
.L_57:
        /*0018*/ 	.byte	0x04, 0x17
        /*001a*/ 	.short	(.L_59 - .L_58)
.L_58:
        /*001c*/ 	.word	0x00000000
        /*0020*/ 	.short	0x0000
        /*0022*/ 	.short	0x0000
        /*0024*/ 	.byte	0x00, 0xf5, 0x21, 0x00


	//----- nvinfo : EIATTR_SPARSE_MMA_MASK
	.align		4
.L_59:
        /*0028*/ 	.byte	0x03, 0x50
        /*002a*/ 	.short	0x0000


	//----- nvinfo : EIATTR_MAXREG_COUNT
	.align		4
        /*002c*/ 	.byte	0x03, 0x1b
        /*002e*/ 	.short	0x00ff


	//----- nvinfo : EIATTR_NUM_BARRIERS
	.align		4
        /*0030*/ 	.byte	0x02, 0x4c
        /*0032*/ 	.byte	0x01
	.zero		1


	//----- nvinfo : EIATTR_MERCURY_ISA_VERSION
	.align		4
        /*0034*/ 	.byte	0x03, 0x5f
        /*0036*/ 	.short	0x0101


	//----- nvinfo : EIATTR_VRC_CTA_INIT_COUNT
	.align		4
        /*0038*/ 	.byte	0x02, 0x4a
	.zero		1
	.zero		1


	//----- nvinfo : EIATTR_EXIT_INSTR_OFFSETS
	.align		4
        /*003c*/ 	.byte	0x04, 0x1c
        /*003e*/ 	.short	(.L_61 - .L_60)


	//   ....[0]....
.L_60:
        /*0040*/ 	.word	0x00000360


	//   ....[1]....
        /*0044*/ 	.word	0x00000390


	//----- nvinfo : EIATTR_CRS_STACK_SIZE
	.align		4
.L_61:
        /*0048*/ 	.byte	0x04, 0x1e
        /*004a*/ 	.short	(.L_63 - .L_62)
.L_62:
        /*004c*/ 	.word	0x00000000


	//----- nvinfo : EIATTR_CBANK_PARAM_SIZE
	.align		4
.L_63:
        /*0050*/ 	.byte	0x03, 0x19
        /*0052*/ 	.short	0x000c


	//----- nvinfo : EIATTR_PARAM_CBANK
	.align		4
        /*0054*/ 	.byte	0x04, 0x0a
        /*0056*/ 	.short	(.L_65 - .L_64)
	.align		4
.L_64:
        /*0058*/ 	.word	index@(.nv.constant0._Z25shared_bitonic_block_sortPii)
        /*005c*/ 	.short	0x0380
        /*005e*/ 	.short	0x000c


	//----- nvinfo : EIATTR_SW_WAR
	.align		4
.L_65:
        /*0060*/ 	.byte	0x04, 0x36
        /*0062*/ 	.short	(.L_67 - .L_66)
.L_66:
        /*0064*/ 	.word	0x00000008
.L_67:


//--------------------- .nv.callgraph             --------------------------
	.section	.nv.callgraph,"",@"SHT_CUDA_CALLGRAPH"
	.align	4
	.sectionentsize	8
	.align		4
        /*0000*/ 	.word	0x00000000
	.align		4
        /*0004*/ 	.word	0xffffffff
	.align		4
        /*0008*/ 	.word	0x00000000
	.align		4
        /*000c*/ 	.word	0xfffffffe
	.align		4
        /*0010*/ 	.word	0x00000000
	.align		4
        /*0014*/ 	.word	0xfffffffd
	.align		4
        /*0018*/ 	.word	0x00000000
	.align		4
        /*001c*/ 	.word	0xfffffffc


//--------------------- .text._Z18merge_basic_kernelPiiS_iS_ --------------------------
	.section	.text._Z18merge_basic_kernelPiiS_iS_,"ax",@progbits
	.align	128
        .global         _Z18merge_basic_kernelPiiS_iS_
        .type           _Z18merge_basic_kernelPiiS_iS_,@function
        .size           _Z18merge_basic_kernelPiiS_iS_,(.L_x_57 - _Z18merge_basic_kernelPiiS_iS_)
        .other          _Z18merge_basic_kernelPiiS_iS_,@"STO_CUDA_ENTRY STV_DEFAULT"
_Z18merge_basic_kernelPiiS_iS_:
.text._Z18merge_basic_kernelPiiS_iS_:
[----:B------:R-:W-:Y:S08]  /*0000*/  LDC R1, c[0x0][0x37c] ;  /* 0x0000df00ff017b82 */ /* 0x000ff00000000800 */
[----:B------:R-:W0:Y:S01]  /*0010*/  LDC R11, c[0x0][0x360] ;  /* 0x0000d800ff0b7b82 */ /* 0x000e220000000800 */
[----:B------:R-:W0:Y:S01]  /*0020*/  LDCU UR5, c[0x0][0x370] ;  /* 0x00006e00ff0577ac */ /* 0x000e220008000800 */
[----:B------:R-:W1:Y:S01]  /*0030*/  S2R R6, SR_TID.X ;  /* 0x0000000000067919 */ /* 0x000e620000002100 */
[----:B------:R-:W2:Y:S05]  /*0040*/  LDCU UR4, c[0x0][0x398] ;  /* 0x00007300ff0477ac */ /* 0x000eaa0008000800 */
[----:B------:R-:W1:Y:S01]  /*0050*/  S2UR UR6, SR_CTAID.X ;  /* 0x00000000000679c3 */ /* 0x000e620000002500 */
[----:B0-----:R-:W-:Y:S01]  /*0060*/  IMAD R0, R11, UR5, RZ ;  /* 0x000000050b007c24 */ /* 0x001fe2000f8e02ff */
[----:B------:R-:W2:Y:S04]  /*0070*/  LDCU UR5, c[0x0][0x388] ;  /* 0x00007100ff0577ac */ /* 0x000ea80008000800 */
[----:B------:R-:W-:-:S04]  /*0080*/  I2FP.F32.U32 R3, R0 ;  /* 0x0000000000037245 */ /* 0x000fc80000201000 */
[----:B------:R-:W0:Y:S01]  /*0090*/  MUFU.RCP R2, R3 ;  /* 0x0000000300027308 */ /* 0x000e220000001000 */
[----:B-1----:R-:W-:Y:S01]  /*00a0*/  IMAD R11, R11, UR6, R6 ;  /* 0x000000060b0b7c24 */ /* 0x002fe2000f8e0206 */
[----:B--2---:R-:W-:-:S06]  /*00b0*/  UIADD3 UR4, UPT, UPT, UR4, UR5, URZ ;  /* 0x0000000504047290 */ /* 0x004fcc000fffe0ff */
[----:B------:R-:W-:Y:S01]  /*00c0*/  I2FP.F32.S32 R0, UR4 ;  /* 0x0000000400007c45 */ /* 0x000fe20008201400 */
[----:B0-----:R-:W-:-:S03]  /*00d0*/  FFMA R5, -R3, R2, 1 ;  /* 0x3f80000003057423 */ /* 0x001fc60000000102 */
[----:B------:R-:W0:Y:S01]  /*00e0*/  FCHK P0, R0, R3 ;  /* 0x0000000300007302 */ /* 0x000e220000000000 */
[----:B------:R-:W-:-:S04]  /*00f0*/  FFMA R5, R2, R5, R2 ;  /* 0x0000000502057223 */ /* 0x000fc80000000002 */
[----:B------:R-:W-:-:S04]  /*0100*/  FFMA R2, R0, R5, RZ ;  /* 0x0000000500027223 */ /* 0x000fc800000000ff */
[----:B------:R-:W-:-:S04]  /*0110*/  FFMA R4, -R3, R2, R0 ;  /* 0x0000000203047223 */ /* 0x000fc80000000100 */
[----:B------:R-:W-:Y:S01]  /*0120*/  FFMA R2, R5, R4, R2 ;  /* 0x0000000405027223 */ /* 0x000fe20000000002 */
[----:B0-----:R-:W-:Y:S06]  /*0130*/  @!P0 BRA `(.L_x_0) ;  /* 0x00000000000c8947 */ /* 0x001fec0003800000 */
[----:B------:R-:W-:-:S07]  /*0140*/  MOV R2, 0x160 ;  /* 0x0000016000027802 */ /* 0x000fce0000000f00 */
[----:B------:R-:W-:Y:S05]  /*0150*/  CALL.REL.NOINC `($__internal_0_$__cuda_sm3x_div_rn_noftz_f32_slowpath) ;  /* 0x0000001800d87944 */ /* 0x000fea0003c00000 */
[----:B------:R-:W-:-:S07]  /*0160*/  IMAD.MOV.U32 R2, RZ, RZ, R0 ;  /* 0x000000ffff027224 */ /* 0x000fce00078e0000 */
.L_x_0:
[----:B------:R-:W0:Y:S01]  /*0170*/  F2I.CEIL.NTZ R2, R2 ;  /* 0x0000000200027305 */ /* 0x000e22000020b100 */
[----:B------:R-:W1:Y:S01]  /*0180*/  LDCU UR7, c[0x0][0x398] ;  /* 0x00007300ff0777ac */ /* 0x000e620008000800 */
[----:B------:R-:W2:Y:S01]  /*0190*/  LDC R5, c[0x0][0x398] ;  /* 0x0000e600ff057b82 */ /* 0x000ea20000000800 */
[----:B------:R-:W-:Y:S01]  /*01a0*/  BSSY.RECONVERGENT B1, `(.L_x_1) ;  /* 0x000003b000017945 */ /* 0x000fe20003800200 */
[----:B------:R-:W3:Y:S01]  /*01b0*/  LDCU UR6, c[0x0][0x388] ;  /* 0x00007100ff0677ac */ /* 0x000ee20008000800 */
[----:B------:R-:W4:Y:S05]  /*01c0*/  LDCU.64 UR4, c[0x0][0x358] ;  /* 0x00006b00ff0477ac */ /* 0x000f2a0008000a00 */
[----:B------:R-:W2:Y:S01]  /*01d0*/  LDC.64 R6, c[0x0][0x380] ;  /* 0x0000e000ff067b82 */ /* 0x000ea20000000a00 */
[----:B------:R-:W2:Y:S01]  /*01e0*/  LDCU UR8, c[0x0][0x388] ;  /* 0x00007100ff0877ac */ /* 0x000ea20008000800 */
[----:B0-----:R-:W-:-:S06]  /*01f0*/  IMAD R0, R11, R2, RZ ;  /* 0x000000020b007224 */ /* 0x001fcc00078e02ff */
[----:B------:R-:W0:Y:S01]  /*0200*/  LDC.64 R8, c[0x0][0x390] ;  /* 0x0000e400ff087b82 */ /* 0x000e220000000a00 */
[C---:B-1----:R-:W-:Y:S01]  /*0210*/  VIADD R14, R0.reuse, -UR7 ;  /* 0x80000007000e7c36 */ /* 0x042fe20008000000 */
[----:B------:R-:W-:Y:S01]  /*0220*/  ISETP.GE.AND P0, PT, R0, UR7, PT ;  /* 0x0000000700007c0c */ /* 0x000fe2000bf06270 */
[----:B------:R-:W-:Y:S02]  /*0230*/  IMAD.IADD R4, R2, 0x1, R0 ;  /* 0x0000000102047824 */ /* 0x000fe400078e0200 */
[C---:B---3--:R-:W-:Y:S01]  /*0240*/  VIADD R16, R0.reuse, -UR6 ;  /* 0x8000000600107c36 */ /* 0x048fe20008000000 */
[C---:B------:R-:W-:Y:S02]  /*0250*/  VIMNMX R3, PT, PT, R0.reuse, UR6, PT ;  /* 0x0000000600037c48 */ /* 0x040fe4000bfe0100 */
[----:B------:R-:W-:Y:S02]  /*0260*/  ISETP.GE.AND P1, PT, R0, UR6, PT ;  /* 0x0000000600007c0c */ /* 0x000fe4000bf26270 */
[----:B------:R-:W-:Y:S01]  /*0270*/  SEL R14, R14, RZ, P0 ;  /* 0x000000ff0e0e7207 */ /* 0x000fe20000000000 */
[----:B------:R-:W-:Y:S01]  /*0280*/  IMAD.IADD R18, R0, 0x1, -R3 ;  /* 0x0000000100127824 */ /* 0x000fe200078e0a03 */
[----:B----4-:R-:W-:-:S09]  /*0290*/  SEL R16, R16, RZ, P1 ;  /* 0x000000ff10107207 */ /* 0x010fd20000800000 */
.L_x_6:
[----:B--2---:R-:W-:Y:S01]  /*02a0*/  ISETP.GE.AND P0, PT, R18, R5, PT ;  /* 0x000000051200720c */ /* 0x004fe20003f06270 */
[----:B------:R-:W-:Y:S04]  /*02b0*/  BSSY.RECONVERGENT B2, `(.L_x_2) ;  /* 0x0000028000027945 */ /* 0x000fe80003800200 */
[----:B------:R-:W-:Y:S01]  /*02c0*/  BSSY.RELIABLE B0, `(.L_x_3) ;  /* 0x0000018000007945 */ /* 0x000fe20003800100 */
[----:B------:R-:W-:Y:S01]  /*02d0*/  MOV R17, R3 ;  /* 0x0000000300117202 */ /* 0x000fe20000000f00 */
[----:B------:R-:W-:Y:S01]  /*02e0*/  IMAD.MOV.U32 R15, RZ, RZ, R18 ;  /* 0x000000ffff0f7224 */ /* 0x000fe200078e0012 */
[----:B------:R-:W-:-:S13]  /*02f0*/  ISETP.LT.OR P0, PT, R3, 0x1, P0 ;  /* 0x000000010300780c */ /* 0x000fda0000701670 */
[----:B------:R-:W-:Y:S05]  /*0300*/  @P0 BRA `(.L_x_4) ;  /* 0x0000000000380947 */ /* 0x000fea0003800000 */
[----:B------:R-:W-:Y:S02]  /*0310*/  VIADD R13, R3, 0xffffffff ;  /* 0xffffffff030d7836 */ /* 0x000fe40000000000 */
[----:B0-----:R-:W-:-:S04]  /*0320*/  IMAD.WIDE R10, R18, 0x4, R8 ;  /* 0x00000004120a7825 */ /* 0x001fc800078e0208 */
[----:B------:R-:W-:Y:S02]  /*0330*/  IMAD.WIDE.U32 R12, R13, 0x4, R6 ;  /* 0x000000040d0c7825 */ /* 0x000fe400078e0006 */
[----:B------:R-:W2:Y:S04]  /*0340*/  LDG.E R11, desc[UR4][R10.64] ;  /* 0x000000040a0b7981 */ /* 0x000ea8000c1e1900 */
[----:B------:R-:W2:Y:S02]  /*0350*/  LDG.E R12, desc[UR4][R12.64] ;  /* 0x000000040c0c7981 */ /* 0x000ea4000c1e1900 */
[----:B--2---:R-:W-:-:S13]  /*0360*/  ISETP.GT.AND P1, PT, R12, R11, PT ;  /* 0x0000000b0c00720c */ /* 0x004fda0003f24270 */
[----:B------:R-:W-:Y:S01]  /*0370*/  @P1 IADD3 R19, PT, PT, R3, 0x1, -R14 ;  /* 0x0000000103131810 */ /* 0x000fe20007ffe80e */
[----:B------:R-:W-:Y:S05]  /*0380*/  @P1 BREAK.RELIABLE B0 ;  /* 0x0000000000001942 */ /* 0x000fea0003800100 */
[----:B------:R-:W-:Y:S01]  /*0390*/  @P1 SHF.R.S32.HI R19, RZ, 0x1, R19 ;  /* 0x00000001ff131819 */ /* 0x000fe20000011413 */
[----:B------:R-:W-:Y:S01]  /*03a0*/  @P1 IMAD.MOV.U32 R16, RZ, RZ, R15 ;  /* 0x000000ffff101224 */ /* 0x000fe200078e000f */
[----:B------:R-:W-:-:S03]  /*03b0*/  @P1 PLOP3.LUT P0, PT, PT, PT, PT, 0x8, 0x80 ;  /* 0x000000000080181c */ /* 0x000fc60003f0e170 */
[--C-:B------:R-:W-:Y:S02]  /*03c0*/  @P1 IMAD.IADD R18, R18, 0x1, R19.reuse ;  /* 0x0000000112121824 */ /* 0x100fe400078e0213 */
[----:B------:R-:W-:Y:S01]  /*03d0*/  @P1 IMAD.IADD R3, R3, 0x1, -R19 ;  /* 0x0000000103031824 */ /* 0x000fe200078e0a13 */
[----:B------:R-:W-:Y:S07]  /*03e0*/  @P1 BRA `(.L_x_5) ;  /* 0x0000000000501947 */ /* 0x000fee0003800000 */
.L_x_4:
[----:B------:R-:W-:Y:S02]  /*03f0*/  ISETP.GE.AND P1, PT, R3, UR8, PT ;  /* 0x0000000803007c0c */ /* 0x000fe4000bf26270 */
[----:B------:R-:W-:Y:S02]  /*0400*/  PLOP3.LUT P0, PT, PT, PT, PT, 0x80, 0x8 ;  /* 0x000000000008781c */ /* 0x000fe40003f0f070 */
[----:B------:R-:W-:-:S13]  /*0410*/  ISETP.LT.OR P1, PT, R18, 0x1, P1 ;  /* 0x000000011200780c */ /* 0x000fda0000f21670 */
[----:B------:R-:W-:Y:S05]  /*0420*/  @P1 BREAK.RELIABLE B0 ;  /* 0x0000000000001942 */ /* 0x000fea0003800100 */
[----:B------:R-:W-:Y:S05]  /*0430*/  @P1 BRA `(.L_x_5) ;  /* 0x00000000003c1947 */ /* 0x000fea0003800000 */
[----:B------:R-:W-:Y:S05]  /*0440*/  BSYNC.RELIABLE B0 ;  /* 0x0000000000007941 */ /* 0x000fea0003800100 */
.L_x_3:
[----:B------:R-:W-:Y:S01]  /*0450*/  IADD3 R11, PT, PT, R15, -0x1, RZ ;  /* 0xffffffff0f0b7810 */ /* 0x000fe20007ffe0ff */
[----:B------:R-:W-:-:S04]  /*0460*/  IMAD.WIDE R12, R17, 0x4, R6 ;  /* 0x00000004110c7825 */ /* 0x000fc800078e0206 */
[----:B0-----:R-:W-:Y:S02]  /*0470*/  IMAD.WIDE.U32 R10, R11, 0x4, R8 ;  /* 0x000000040b0a7825 */ /* 0x001fe400078e0008 */
[----:B------:R-:W2:Y:S04]  /*0480*/  LDG.E R13, desc[UR4][R12.64] ;  /* 0x000000040c0d7981 */ /* 0x000ea8000c1e1900 */
[----:B------:R-:W2:Y:S01]  /*0490*/  LDG.E R10, desc[UR4][R10.64] ;  /* 0x000000040a0a7981 */ /* 0x000ea2000c1e1900 */
[----:B------:R-:W-:Y:S01]  /*04a0*/  IMAD.MOV.U32 R3, RZ, RZ, R17 ;  /* 0x000000ffff037224 */ /* 0x000fe200078e0011 */
[----:B--2---:R-:W-:-:S13]  /*04b0*/  ISETP.GE.AND P1, PT, R10, R13, PT ;  /* 0x0000000d0a00720c */ /* 0x004fda0003f26270 */
[----:B------:R-:W-:Y:S01]  /*04c0*/  @P1 IADD3 R18, PT, PT, R15, 0x1, -R16 ;  /* 0x000000010f121810 */ /* 0x000fe20007ffe810 */
[----:B------:R-:W-:Y:S01]  /*04d0*/  @P1 IMAD.MOV.U32 R14, RZ, RZ, R17 ;  /* 0x000000ffff0e1224 */ /* 0x000fe200078e0011 */
[----:B------:R-:W-:Y:S02]  /*04e0*/  @P1 PLOP3.LUT P0, PT, PT, PT, PT, 0x8, 0x80 ;  /* 0x000000000080181c */ /* 0x000fe40003f0e170 */
[----:B------:R-:W-:Y:S01]  /*04f0*/  @P1 SHF.R.S32.HI R20, RZ, 0x1, R18 ;  /* 0x00000001ff141819 */ /* 0x000fe20000011412 */
[----:B------:R-:W-:-:S04]  /*0500*/  IMAD.MOV.U32 R18, RZ, RZ, R15 ;  /* 0x000000ffff127224 */ /* 0x000fc800078e000f */
[--C-:B------:R-:W-:Y:S02]  /*0510*/  @P1 IMAD.IADD R3, R17, 0x1, R20.reuse ;  /* 0x0000000111031824 */ /* 0x100fe400078e0214 */
[----:B------:R-:W-:-:S07]  /*0520*/  @P1 IMAD.IADD R18, R15, 0x1, -R20 ;  /* 0x000000010f121824 */ /* 0x000fce00078e0a14 */
.L_x_5:
[----:B------:R-:W-:Y:S05]  /*0530*/  BSYNC.RECONVERGENT B2 ;  /* 0x0000000000027941 */ /* 0x000fea0003800200 */
.L_x_2:
[----:B------:R-:W-:Y:S05]  /*0540*/  @!P0 BRA `(.L_x_6) ;  /* 0xfffffffc00548947 */ /* 0x000fea000383ffff */
[----:B------:R-:W-:Y:S05]  /*0550*/  BSYNC.RECONVERGENT B1 ;  /* 0x0000000000017941 */ /* 0x000fea0003800200 */
.L_x_1:
[----:B------:R-:W-:Y:S05]  /*0560*/  WARPSYNC.ALL ;  /* 0x0000000000007948 */ /* 0x000fea0003800000 */
[----:B------:R-:W1:Y:S01]  /*0570*/  LDCU UR6, c[0x0][0x388] ;  /* 0x00007100ff0677ac */ /* 0x000e620008000800 */
[----:B------:R-:W2:Y:S01]  /*0580*/  LDC.64 R6, c[0x0][0x380] ;  /* 0x0000e000ff067b82 */ /* 0x000ea20000000a00 */
[CC--:B------:R-:W-:Y:S01]  /*0590*/  ISETP.GE.AND P0, PT, R4.reuse, R5.reuse, PT ;  /* 0x000000050400720c */ /* 0x0c0fe20003f06270 */
[----:B------:R-:W-:Y:S01]  /*05a0*/  BSSY.RECONVERGENT B2, `(.L_x_7) ;  /* 0x0000036000027945 */ /* 0x000fe20003800200 */
[----:B------:R-:W-:Y:S01]  /*05b0*/  IADD3 R14, PT, PT, R4, -R5, RZ ;  /* 0x80000005040e7210 */ /* 0x000fe20007ffe0ff */
[----:B------:R-:W3:Y:S03]  /*05c0*/  LDCU UR8, c[0x0][0x388] ;  /* 0x00007100ff0877ac */ /* 0x000ee60008000800 */
[----:B------:R-:W-:Y:S01]  /*05d0*/  SEL R14, R14, RZ, P0 ;  /* 0x000000ff0e0e7207 */ /* 0x000fe20000000000 */
[----:B0-----:R-:W0:Y:S01]  /*05e0*/  LDC.64 R8, c[0x0][0x390] ;  /* 0x0000e400ff087b82 */ /* 0x001e220000000a00 */
[----:B------:R-:W4:Y:S01]  /*05f0*/  LDCU UR7, c[0x0][0x398] ;  /* 0x00007300ff0777ac */ /* 0x000f220008000800 */
[C---:B-1----:R-:W-:Y:S01]  /*0600*/  VIADD R16, R4.reuse, -UR6 ;  /* 0x8000000604107c36 */ /* 0x042fe20008000000 */
[----:B------:R-:W-:-:S02]  /*0610*/  VIMNMX R5, PT, PT, R4, UR6, PT ;  /* 0x0000000604057c48 */ /* 0x000fc4000bfe0100 */
[----:B------:R-:W-:-:S03]  /*0620*/  ISETP.GE.AND P1, PT, R4, UR6, PT ;  /* 0x0000000604007c0c */ /* 0x000fc6000bf26270 */
[----:B------:R-:W-:Y:S01]  /*0630*/  IMAD.IADD R19, R4, 0x1, -R5 ;  /* 0x0000000104137824 */ /* 0x000fe200078e0a05 */
[----:B---3--:R-:W-:-:S09]  /*0640*/  SEL R16, R16, RZ, P1 ;  /* 0x000000ff10107207 */ /* 0x008fd20000800000 */
.L_x_12:
[----:B----4-:R-:W-:Y:S01]  /*0650*/  ISETP.GE.AND P0, PT, R19, UR7, PT ;  /* 0x0000000713007c0c */ /* 0x010fe2000bf06270 */
[----:B------:R-:W-:Y:S04]  /*0660*/  BSSY.RECONVERGENT B3, `(.L_x_8) ;  /* 0x0000028000037945 */ /* 0x000fe80003800200 */
[----:B------:R-:W-:Y:S01]  /*0670*/  BSSY.RELIABLE B1, `(.L_x_9) ;  /* 0x0000018000017945 */ /* 0x000fe20003800100 */
[----:B------:R-:W-:Y:S01]  /*0680*/  IMAD.MOV.U32 R17, RZ, RZ, R5 ;  /* 0x000000ffff117224 */ /* 0x000fe200078e0005 */
[----:B------:R-:W-:Y:S01]  /*0690*/  ISETP.LT.OR P0, PT, R5, 0x1, P0 ;  /* 0x000000010500780c */ /* 0x000fe20000701670 */
[----:B------:R-:W-:-:S12]  /*06a0*/  IMAD.MOV.U32 R15, RZ, RZ, R19 ;  /* 0x000000ffff0f7224 */ /* 0x000fd800078e0013 */
[----:B------:R-:W-:Y:S05]  /*06b0*/  @P0 BRA `(.L_x_10) ;  /* 0x0000000000380947 */ /* 0x000fea0003800000 */
[----:B------:R-:W-:Y:S02]  /*06c0*/  VIADD R13, R5, 0xffffffff ;  /* 0xffffffff050d7836 */ /* 0x000fe40000000000 */
[----:B0-----:R-:W-:-:S04]  /*06d0*/  IMAD.WIDE R10, R19, 0x4, R8 ;  /* 0x00000004130a7825 */ /* 0x001fc800078e0208 */
[----:B--2---:R-:W-:Y:S02]  /*06e0*/  IMAD.WIDE.U32 R12, R13, 0x4, R6 ;  /* 0x000000040d0c7825 */ /* 0x004fe400078e0006 */
[----:B------:R-:W2:Y:S04]  /*06f0*/  LDG.E R11, desc[UR4][R10.64] ;  /* 0x000000040a0b7981 */ /* 0x000ea8000c1e1900 */
[----:B------:R-:W2:Y:S02]  /*0700*/  LDG.E R12, desc[UR4][R12.64] ;  /* 0x000000040c0c7981 */ /* 0x000ea4000c1e1900 */
[----:B--2---:R-:W-:-:S13]  /*0710*/  ISETP.GT.AND P1, PT, R12, R11, PT ;  /* 0x0000000b0c00720c */ /* 0x004fda0003f24270 */
[----:B------:R-:W-:Y:S01]  /*0720*/  @P1 IADD3 R18, PT, PT, R5, 0x1, -R14 ;  /* 0x0000000105121810 */ /* 0x000fe20007ffe80e */
[----:B------:R-:W-:Y:S05]  /*0730*/  @P1 BREAK.RELIABLE B1 ;  /* 0x0000000000011942 */ /* 0x000fea0003800100 */
[----:B------:R-:W-:Y:S01]  /*0740*/  @P1 SHF.R.S32.HI R18, RZ, 0x1, R18 ;  /* 0x00000001ff121819 */ /* 0x000fe20000011412 */
[----:B------:R-:W-:Y:S01]  /*0750*/  @P1 IMAD.MOV.U32 R16, RZ, RZ, R15 ;  /* 0x000000ffff101224 */ /* 0x000fe200078e000f */
[----:B------:R-:W-:Y:S02]  /*0760*/  @P1 PLOP3.LUT P0, PT, PT, PT, PT, 0x8, 0x80 ;  /* 0x000000000080181c */ /* 0x000fe40003f0e170 */
[----:B------:R-:W-:Y:S01]  /*0770*/  @P1 IADD3 R19, PT, PT, R19, R18, RZ ;  /* 0x0000001213131210 */ /* 0x000fe20007ffe0ff */
[----:B------:R-:W-:Y:S01]  /*0780*/  @P1 IMAD.IADD R5, R5, 0x1, -R18 ;  /* 0x0000000105051824 */ /* 0x000fe200078e0a12 */
[----:B------:R-:W-:Y:S09]  /*0790*/  @P1 BRA `(.L_x_11) ;  /* 0x0000000000501947 */ /* 0x000ff20003800000 */
.L_x_10:
[----:B------:R-:W-:Y:S02]  /*07a0*/  ISETP.GE.AND P1, PT, R5, UR8, PT ;  /* 0x0000000805007c0c */ /* 0x000fe4000bf26270 */
[----:B------:R-:W-:Y:S02]  /*07b0*/  PLOP3.LUT P0, PT, PT, PT, PT, 0x80, 0x8 ;  /* 0x000000000008781c */ /* 0x000fe40003f0f070 */
[----:B------:R-:W-:-:S13]  /*07c0*/  ISETP.LT.OR P1, PT, R19, 0x1, P1 ;  /* 0x000000011300780c */ /* 0x000fda0000f21670 */
[----:B------:R-:W-:Y:S05]  /*07d0*/  @P1 BREAK.RELIABLE B1 ;  /* 0x0000000000011942 */ /* 0x000fea0003800100 */
[----:B------:R-:W-:Y:S05]  /*07e0*/  @P1 BRA `(.L_x_11) ;  /* 0x00000000003c1947 */ /* 0x000fea0003800000 */
[----:B------:R-:W-:Y:S05]  /*07f0*/  BSYNC.RELIABLE B1 ;  /* 0x0000000000017941 */ /* 0x000fea0003800100 */
.L_x_9:
[----:B------:R-:W-:Y:S02]  /*0800*/  VIADD R11, R15, 0xffffffff ;  /* 0xffffffff0f0b7836 */ /* 0x000fe40000000000 */
[----:B--2---:R-:W-:-:S04]  /*0810*/  IMAD.WIDE R12, R17, 0x4, R6 ;  /* 0x00000004110c7825 */ /* 0x004fc800078e0206 */
[----:B0-----:R-:W-:Y:S02]  /*0820*/  IMAD.WIDE.U32 R10, R11, 0x4, R8 ;  /* 0x000000040b0a7825 */ /* 0x001fe400078e0008 */
[----:B------:R-:W2:Y:S04]  /*0830*/  LDG.E R13, desc[UR4][R12.64] ;  /* 0x000000040c0d7981 */ /* 0x000ea8000c1e1900 */
[----:B------:R-:W2:Y:S01]  /*0840*/  LDG.E R10, desc[UR4][R10.64] ;  /* 0x000000040a0a7981 */ /* 0x000ea2000c1e1900 */
[----:B------:R-:W-:Y:S02]  /*0850*/  IMAD.MOV.U32 R5, RZ, RZ, R17 ;  /* 0x000000ffff057224 */ /* 0x000fe400078e0011 */
[----:B------:R-:W-:Y:S01]  /*0860*/  IMAD.MOV.U32 R19, RZ, RZ, R15 ;  /* 0x000000ffff137224 */ /* 0x000fe200078e000f */
[----:B--2---:R-:W-:-:S13]  /*0870*/  ISETP.GE.AND P1, PT, R10, R13, PT ;  /* 0x0000000d0a00720c */ /* 0x004fda0003f26270 */
[----:B------:R-:W-:Y:S02]  /*0880*/  @P1 IADD3 R18, PT, PT, R15, 0x1, -R16 ;  /* 0x000000010f121810 */ /* 0x000fe40007ffe810 */
[----:B------:R-:W-:Y:S02]  /*0890*/  @P1 PLOP3.LUT P0, PT, PT, PT, PT, 0x8, 0x80 ;  /* 0x000000000080181c */ /* 0x000fe40003f0e170 */
[----:B------:R-:W-:Y:S02]  /*08a0*/  @P1 SHF.R.S32.HI R18, RZ, 0x1, R18 ;  /* 0x00000001ff121819 */ /* 0x000fe40000011412 */
[----:B------:R-:W-:-:S03]  /*08b0*/  @P1 MOV R14, R17 ;  /* 0x00000011000e1202 */ /* 0x000fc60000000f00 */
[--C-:B------:R-:W-:Y:S02]  /*08c0*/  @P1 IMAD.IADD R5, R17, 0x1, R18.reuse ;  /* 0x0000000111051824 */ /* 0x100fe400078e0212 */
[----:B------:R-:W-:-:S07]  /*08d0*/  @P1 IMAD.IADD R19, R15, 0x1, -R18 ;  /* 0x000000010f131824 */ /* 0x000fce00078e0a12 */
.L_x_11:
[----:B------:R-:W-:Y:S05]  /*08e0*/  BSYNC.RECONVERGENT B3 ;  /* 0x0000000000037941 */ /* 0x000fea0003800200 */
.L_x_8:
[----:B------:R-:W-:Y:S05]  /*08f0*/  @!P0 BRA `(.L_x_12) ;  /* 0xfffffffc00548947 */ /* 0x000fea000383ffff */
[----:B------:R-:W-:Y:S05]  /*0900*/  BSYNC.RECONVERGENT B2 ;  /* 0x0000000000027941 */ /* 0x000fea0003800200 */
.L_x_7:
[----:B------:R-:W-:Y:S05]  /*0910*/  WARPSYNC.ALL ;  /* 0x0000000000007948 */ /* 0x000fea0003800000 */
[--C-:B------:R-:W-:Y:S01]  /*0920*/  IMAD.IADD R19, R0, 0x1, -R3.reuse ;  /* 0x0000000100137824 */ /* 0x100fe200078e0a03 */
[----:B------:R-:W-:Y:S01]  /*0930*/  BSSY.RECONVERGENT B2, `(.L_x_13) ;  /* 0x0000020000027945 */ /* 0x000fe20003800200 */
[----:B------:R-:W-:Y:S02]  /*0940*/  IMAD.IADD R13, R5, 0x1, -R3 ;  /* 0x00000001050d7824 */ /* 0x000fe400078e0a03 */
[----:B------:R-:W-:Y:S02]  /*0950*/  HFMA2 R17, -RZ, RZ, 0, 0 ;  /* 0x00000000ff117431 */ /* 0x000fe400000001ff */
[----:B------:R-:W-:Y:S01]  /*0960*/  IMAD.MOV.U32 R12, RZ, RZ, RZ ;  /* 0x000000ffff0c7224 */ /* 0x000fe200078e00ff */
[----:B------:R-:W-:Y:S01]  /*0970*/  IADD3 R4, PT, PT, R4, -R19, -R5 ;  /* 0x8000001304047210 */ /* 0x000fe20007ffe805 */
[----:B------:R-:W-:-:S03]  /*0980*/  IMAD.MOV.U32 R15, RZ, RZ, RZ ;  /* 0x000000ffff0f7224 */ /* 0x000fc600078e00ff */
[----:B--2---:R-:W-:-:S04]  /*0990*/  VIMNMX R6, PT, PT, R13, R4, PT ;  /* 0x000000040d067248 */ /* 0x004fc80003fe0100 */
[----:B------:R-:W-:-:S13]  /*09a0*/  ISETP.GE.AND P0, PT, R6, 0x1, PT ;  /* 0x000000010600780c */ /* 0x000fda0003f06270 */
[----:B------:R-:W-:Y:S05]  /*09b0*/  @!P0 BRA `(.L_x_14) ;  /* 0x00000000005c8947 */ /* 0x000fea0003800000 */
[----:B------:R-:W1:Y:S01]  /*09c0*/  LDC.64 R6, c[0x0][0x390] ;  /* 0x0000e400ff067b82 */ /* 0x000e620000000a00 */
[----:B------:R-:W-:Y:S02]  /*09d0*/  IMAD.MOV.U32 R15, RZ, RZ, RZ ;  /* 0x000000ffff0f7224 */ /* 0x000fe400078e00ff */
[----:B------:R-:W-:Y:S02]  /*09e0*/  IMAD.MOV.U32 R17, RZ, RZ, RZ ;  /* 0x000000ffff117224 */ /* 0x000fe400078e00ff */
[----:B------:R-:W-:-:S03]  /*09f0*/  IMAD.MOV.U32 R12, RZ, RZ, RZ ;  /* 0x000000ffff0c7224 */ /* 0x000fc600078e00ff */
[----:B0-----:R-:W0:Y:S08]  /*0a00*/  LDC.64 R8, c[0x0][0x3a0] ;  /* 0x0000e800ff087b82 */ /* 0x001e300000000a00 */
[----:B------:R-:W2:Y:S01]  /*0a10*/  LDC.64 R10, c[0x0][0x380] ;  /* 0x0000e000ff0a7b82 */ /* 0x000ea20000000a00 */
[----:B-1----:R-:W-:-:S04]  /*0a20*/  IMAD.WIDE R6, R19, 0x4, R6 ;  /* 0x0000000413067825 */ /* 0x002fc800078e0206 */
[----:B0-----:R-:W-:-:S04]  /*0a30*/  IMAD.WIDE R8, R0, 0x4, R8 ;  /* 0x0000000400087825 */ /* 0x001fc800078e0208 */
[----:B--2---:R-:W-:-:S07]  /*0a40*/  IMAD.WIDE R10, R3, 0x4, R10 ;  /* 0x00000004030a7825 */ /* 0x004fce00078e020a */
.L_x_15:
[----:B------:R-:W-:-:S04]  /*0a50*/  IMAD.WIDE R22, R12, 0x4, R10 ;  /* 0x000000040c167825 */ /* 0x000fc800078e020a */
[----:B------:R-:W-:Y:S02]  /*0a60*/  IMAD.WIDE R18, R17, 0x4, R6 ;  /* 0x0000000411127825 */ /* 0x000fe400078e0206 */
[----:B------:R-:W2:Y:S04]  /*0a70*/  LDG.E R23, desc[UR4][R22.64] ;  /* 0x0000000416177981 */ /* 0x000ea8000c1e1900 */
[----:B------:R-:W2:Y:S01]  /*0a80*/  LDG.E R18, desc[UR4][R18.64] ;  /* 0x0000000412127981 */ /* 0x000ea2000c1e1900 */
[----:B------:R-:W-:-:S04]  /*0a90*/  IMAD.WIDE.U32 R20, R15, 0x4, R8 ;  /* 0x000000040f147825 */ /* 0x000fc800078e0008 */
[----:B------:R-:W-:Y:S01]  /*0aa0*/  VIADD R15, R15, 0x1 ;  /* 0x000000010f0f7836 */ /* 0x000fe20000000000 */
[----:B--2---:R-:W-:-:S13]  /*0ab0*/  ISETP.GT.AND P0, PT, R23, R18, PT ;  /* 0x000000121700720c */ /* 0x004fda0003f04270 */
[----:B------:R-:W-:Y:S01]  /*0ac0*/  @P0 VIADD R17, R17, 0x1 ;  /* 0x0000000111110836 */ /* 0x000fe20000000000 */
[----:B------:R-:W-:Y:S01]  /*0ad0*/  @!P0 IADD3 R12, PT, PT, R12, 0x1, RZ ;  /* 0x000000010c0c8810 */ /* 0x000fe20007ffe0ff */
[----:B------:R1:W-:Y:S03]  /*0ae0*/  @!P0 STG.E desc[UR4][R20.64], R23 ;  /* 0x0000001714008986 */ /* 0x0003e6000c101904 */
[----:B------:R-:W-:Y:S01]  /*0af0*/  ISETP.LT.AND P1, PT, R12, R13, PT ;  /* 0x0000000d0c00720c */ /* 0x000fe20003f21270 */
[----:B------:R1:W-:Y:S01]  /*0b00*/  @P0 STG.E desc[UR4][R20.64], R18 ;  /* 0x0000001214000986 */ /* 0x0003e2000c101904 */
[----:B------:R-:W-:-:S13]  /*0b10*/  ISETP.GE.AND P0, PT, R17, R4, PT ;  /* 0x000000041100720c */ /* 0x000fda0003f06270 */
[----:B-1----:R-:W-:Y:S05]  /*0b20*/  @!P0 BRA P1, `(.L_x_15) ;  /* 0xfffffffc00c88947 */ /* 0x002fea000083ffff */
.L_x_14:
[----:B------:R-:W-:Y:S05]  /*0b30*/  BSYNC.RECONVERGENT B2 ;  /* 0x0000000000027941 */ /* 0x000fea0003800200 */
.L_x_13:
[----:B------:R-:W-:-:S13]  /*0b40*/  ISETP.NE.AND P0, PT, R12, R13, PT ;  /* 0x0000000d0c00720c */ /* 0x000fda0003f05270 */
[----:B------:R-:W-:Y:S05]  /*0b50*/  @!P0 BRA `(.L_x_16) ;  /* 0x0000000800248947 */ /* 0x000fea0003800000 */
[----:B------:R-:W-:-:S13]  /*0b60*/  ISETP.GE.AND P0, PT, R12, R13, PT ;  /* 0x0000000d0c00720c */ /* 0x000fda0003f06270 */
[----:B------:R-:W-:Y:S05]  /*0b70*/  @P0 EXIT ;  /* 0x000000000000094d */ /* 0x000fea0003800000 */
[----:B------:R-:W-:Y:S01]  /*0b80*/  IMAD.IADD R4, R3, 0x1, R12 ;  /* 0x0000000103047824 */ /* 0x000fe200078e020c */
[----:B------:R-:W-:Y:S03]  /*0b90*/  BSSY.RECONVERGENT B2, `(.L_x_17) ;  /* 0x000001a000027945 */ /* 0x000fe60003800200 */
[----:B------:R-:W-:Y:S02]  /*0ba0*/  IMAD.IADD R2, R5, 0x1, -R4 ;  /* 0x0000000105027824 */ /* 0x000fe400078e0a04 */
[----:B------:R-:W-:-:S03]  /*0bb0*/  IMAD.IADD R5, R4, 0x1, -R5 ;  /* 0x0000000104057824 */ /* 0x000fc600078e0a05 */
[----:B------:R-:W-:Y:S02]  /*0bc0*/  LOP3.LUT P1, R2, R2, 0x3, RZ, 0xc0, !PT ;  /* 0x0000000302027812 */ /* 0x000fe4000782c0ff */
[----:B------:R-:W-:-:S11]  /*0bd0*/  ISETP.GT.U32.AND P0, PT, R5, -0x4, PT ;  /* 0xfffffffc0500780c */ /* 0x000fd60003f04070 */
[----:B------:R-:W-:Y:S05]  /*0be0*/  @!P1 BRA `(.L_x_18) ;  /* 0x0000000000509947 */ /* 0x000fea0003800000 */
[----:B------:R-:W1:Y:S01]  /*0bf0*/  LDC.64 R6, c[0x0][0x380] ;  /* 0x0000e000ff067b82 */ /* 0x000e620000000a00 */
[----:B------:R-:W0:Y:S01]  /*0c00*/  LDCU.64 UR6, c[0x0][0x3a0] ;  /* 0x00007400ff0677ac */ /* 0x000e220008000a00 */
[----:B------:R-:W-:-:S04]  /*0c10*/  IMAD.WIDE.U32 R4, R15, 0x4, RZ ;  /* 0x000000040f047825 */ /* 0x000fc800078e00ff */
[----:B------:R-:W-:Y:S01]  /*0c20*/  IMAD.IADD R15, R15, 0x1, R2 ;  /* 0x000000010f0f7824 */ /* 0x000fe200078e0202 */
[----:B------:R-:W-:Y:S01]  /*0c30*/  IADD3 R2, PT, PT, -R2, RZ, RZ ;  /* 0x000000ff02027210 */ /* 0x000fe20007ffe1ff */
[----:B------:R-:W-:-:S03]  /*0c40*/  IMAD.WIDE R4, R0, 0x4, R4 ;  /* 0x0000000400047825 */ /* 0x000fc600078e0204 */
[----:B0-----:R-:W-:-:S04]  /*0c50*/  IADD3 R8, P1, PT, R4, UR6, RZ ;  /* 0x0000000604087c10 */ /* 0x001fc8000ff3e0ff */
[----:B------:R-:W-:Y:S01]  /*0c60*/  IADD3.X R11, PT, PT, R5, UR7, RZ, P1, !PT ;  /* 0x00000007050b7c10 */ /* 0x000fe20008ffe4ff */
[----:B-1----:R-:W-:-:S08]  /*0c70*/  IMAD.WIDE R6, R3, 0x4, R6 ;  /* 0x0000000403067825 */ /* 0x002fd000078e0206 */
.L_x_19:
[----:B-1----:R-:W-:-:S05]  /*0c80*/  IMAD.WIDE R4, R12, 0x4, R6 ;  /* 0x000000040c047825 */ /* 0x002fca00078e0206 */
[----:B------:R0:W2:Y:S01]  /*0c90*/  LDG.E R9, desc[UR4][R4.64] ;  /* 0x0000000404097981 */ /* 0x0000a2000c1e1900 */
[----:B------:R-:W-:Y:S02]  /*0ca0*/  VIADD R2, R2, 0x1 ;  /* 0x0000000102027836 */ /* 0x000fe40000000000 */
[----:B------:R-:W-:-:S03]  /*0cb0*/  VIADD R12, R12, 0x1 ;  /* 0x000000010c0c7836 */ /* 0x000fc60000000000 */
[----:B------:R-:W-:Y:S01]  /*0cc0*/  ISETP.NE.AND P1, PT, R2, RZ, PT ;  /* 0x000000ff0200720c */ /* 0x000fe20003f25270 */
[----:B0-----:R-:W-:Y:S01]  /*0cd0*/  IMAD.MOV.U32 R4, RZ, RZ, R8 ;  /* 0x000000ffff047224 */ /* 0x001fe200078e0008 */
[----:B------:R-:W-:Y:S01]  /*0ce0*/  IADD3 R8, P2, PT, R8, 0x4, RZ ;  /* 0x0000000408087810 */ /* 0x000fe20007f5e0ff */
[----:B------:R-:W-:-:S04]  /*0cf0*/  IMAD.MOV.U32 R5, RZ, RZ, R11 ;  /* 0x000000ffff057224 */ /* 0x000fc800078e000b */
[----:B------:R-:W-:Y:S01]  /*0d00*/  IMAD.X R11, RZ, RZ, R11, P2 ;  /* 0x000000ffff0b7224 */ /* 0x000fe200010e060b */
[----:B--2---:R1:W-:Y:S05]  /*0d10*/  STG.E desc[UR4][R4.64], R9 ;  /* 0x0000000904007986 */ /* 0x0043ea000c101904 */
[----:B------:R-:W-:Y:S05]  /*0d20*/  @P1 BRA `(.L_x_19) ;  /* 0xfffffffc00d41947 */ /* 0x000fea000383ffff */
.L_x_18:
[----:B------:R-:W-:Y:S05]  /*0d30*/  BSYNC.RECONVERGENT B2 ;  /* 0x0000000000027941 */ /* 0x000fea0003800200 */
.L_x_17:
[----:B------:R-:W-:Y:S05]  /*0d40*/  @P0 EXIT ;  /* 0x000000000000094d */ /* 0x000fea0003800000 */
[----:B01----:R-:W0:Y:S01]  /*0d50*/  LDC.64 R8, c[0x0][0x380] ;  /* 0x0000e000ff087b82 */ /* 0x003e220000000a00 */
[----:B------:R-:W1:Y:S01]  /*0d60*/  LDCU.64 UR6, c[0x0][0x3a0] ;  /* 0x00007400ff0677ac */ /* 0x000e620008000a00 */
[----:B------:R-:W-:Y:S01]  /*0d70*/  IMAD.WIDE.U32 R4, R15, 0x4, RZ ;  /* 0x000000040f047825 */ /* 0x000fe200078e00ff */
[----:B------:R-:W-:Y:S03]  /*0d80*/  BSSY.RECONVERGENT B2, `(.L_x_20) ;  /* 0x000003c000027945 */ /* 0x000fe60003800200 */
[----:B------:R-:W-:Y:S01]  /*0d90*/  IMAD.WIDE R6, R0, 0x4, R4 ;  /* 0x0000000400067825 */ /* 0x000fe200078e0204 */
[----:B------:R-:W-:-:S04]  /*0da0*/  IADD3 R0, PT, PT, R13, -R12, RZ ;  /* 0x8000000c0d007210 */ /* 0x000fc80007ffe0ff */
[----:B------:R-:W-:Y:S02]  /*0db0*/  ISETP.GT.AND P1, PT, R0, 0xc, PT ;  /* 0x0000000c0000780c */ /* 0x000fe40003f24270 */
[----:B-1----:R-:W-:-:S04]  /*0dc0*/  IADD3 R2, P2, PT, R6, UR6, RZ ;  /* 0x0000000606027c10 */ /* 0x002fc8000ff5e0ff */
[----:B------:R-:W-:Y:S01]  /*0dd0*/  IADD3 R2, P3, PT, R2, 0x8, RZ ;  /* 0x0000000802027810 */ /* 0x000fe20007f7e0ff */
[----:B0-----:R-:W-:-:S03]  /*0de0*/  IMAD.WIDE R8, R3, 0x4, R8 ;  /* 0x0000000403087825 */ /* 0x001fc600078e0208 */
[----:B------:R-:W-:Y:S02]  /*0df0*/  IADD3.X R3, PT, PT, RZ, UR7, R7, P3, P2 ;  /* 0x00000007ff037c10 */ /* 0x000fe40009fe4407 */
[----:B------:R-:W-:-:S05]  /*0e00*/  IADD3 R4, P0, PT, R8, 0x8, RZ ;  /* 0x0000000808047810 */ /* 0x000fca0007f1e0ff */
[----:B------:R-:W-:Y:S01]  /*0e10*/  IMAD.X R5, RZ, RZ, R9, P0 ;  /* 0x000000ffff057224 */ /* 0x000fe200000e0609 */
[----:B------:R-:W-:Y:S01]  /*0e20*/  PLOP3.LUT P0, PT, PT, PT, PT, 0x80, 0x8 ;  /* 0x000000000008781c */ /* 0x000fe20003f0f070 */
[----:B------:R-:W-:-:S12]  /*0e30*/  @!P1 BRA `(.L_x_21) ;  /* 0x0000000000c09947 */ /* 0x000fd80003800000 */
[----:B------:R-:W-:Y:S01]  /*0e40*/  PLOP3.LUT P0, PT, PT, PT, PT, 0x8, 0x80 ;  /* 0x000000000080781c */ /* 0x000fe20003f0e170 */
[----:B------:R-:W-:-:S12]  /*0e50*/  VIADD R7, R13, 0xfffffff4 ;  /* 0xfffffff40d077836 */ /* 0x000fd80000000000 */
.L_x_22:
[----:B------:R-:W-:-:S05]  /*0e60*/  IMAD.WIDE R8, R12, 0x4, R4 ;  /* 0x000000040c087825 */ /* 0x000fca00078e0204 */
[----:B------:R-:W2:Y:S04]  /*0e70*/  LDG.E R15, desc[UR4][R8.64+-0x8] ;  /* 0xfffff804080f7981 */ /* 0x000ea8000c1e1900 */
[----:B--2---:R0:W-:Y:S04]  /*0e80*/  STG.E desc[UR4][R2.64+-0x8], R15 ;  /* 0xfffff80f02007986 */ /* 0x0041e8000c101904 */
[----:B------:R-:W2:Y:S04]  /*0e90*/  LDG.E R17, desc[UR4][R8.64+-0x4] ;  /* 0xfffffc0408117981 */ /* 0x000ea8000c1e1900 */
[----:B--2---:R1:W-:Y:S04]  /*0ea0*/  STG.E desc[UR4][R2.64+-0x4], R17 ;  /* 0xfffffc1102007986 */ /* 0x0043e8000c101904 */
[----:B------:R-:W2:Y:S01]  /*0eb0*/  LDG.E R19, desc[UR4][R8.64] ;  /* 0x0000000408137981 */ /* 0x000ea2000c1e1900 */
[----:B------:R-:W-:-:S03]  /*0ec0*/  VIADD R11, R12, 0x4 ;  /* 0x000000040c0b7836 */ /* 0x000fc60000000000 */
[----:B--2---:R2:W-:Y:S04]  /*0ed0*/  STG.E desc[UR4][R2.64], R19 ;  /* 0x0000001302007986 */ /* 0x0045e8000c101904 */
[----:B------:R-:W3:Y:S01]  /*0ee0*/  LDG.E R21, desc[UR4][R8.64+0x4] ;  /* 0x0000040408157981 */ /* 0x000ee2000c1e1900 */
[----:B------:R-:W-:-:S03]  /*0ef0*/  IMAD.WIDE R10, R11, 0x4, R4 ;  /* 0x000000040b0a7825 */ /* 0x000fc600078e0204 */
[----:B---3--:R3:W-:Y:S04]  /*0f00*/  STG.E desc[UR4][R2.64+0x4], R21 ;  /* 0x0000041502007986 */ /* 0x0087e8000c101904 */
[----:B------:R-:W4:Y:S04]  /*0f10*/  LDG.E R23, desc[UR4][R10.64+-0x8] ;  /* 0xfffff8040a177981 */ /* 0x000f28000c1e1900 */
[----:B----4-:R4:W-:Y:S04]  /*0f20*/  STG.E desc[UR4][R2.64+0x8], R23 ;  /* 0x0000081702007986 */ /* 0x0109e8000c101904 */
[----:B0-----:R-:W5:Y:S04]  /*0f30*/  LDG.E R15, desc[UR4][R10.64+-0x4] ;  /* 0xfffffc040a0f7981 */ /* 0x001f68000c1e1900 */
[----:B-----5:R0:W-:Y:S04]  /*0f40*/  STG.E desc[UR4][R2.64+0xc], R15 ;  /* 0x00000c0f02007986 */ /* 0x0201e8000c101904 */
[----:B-1----:R-:W5:Y:S01]  /*0f50*/  LDG.E R17, desc[UR4][R10.64] ;  /* 0x000000040a117981 */ /* 0x002f62000c1e1900 */
[----:B------:R-:W-:-:S03]  /*0f60*/  VIADD R9, R12, 0x8 ;  /* 0x000000080c097836 */ /* 0x000fc60000000000 */
[----:B-----5:R1:W-:Y:S04]  /*0f70*/  STG.E desc[UR4][R2.64+0x10], R17 ;  /* 0x0000101102007986 */ /* 0x0203e8000c101904 */
[----:B--2---:R-:W2:Y:S01]  /*0f80*/  LDG.E R19, desc[UR4][R10.64+0x4] ;  /* 0x000004040a137981 */ /* 0x004ea2000c1e1900 */
[----:B------:R-:W-:-:S03]  /*0f90*/  IMAD.WIDE R8, R9, 0x4, R4 ;  /* 0x0000000409087825 */ /* 0x000fc600078e0204 */
[----:B--2---:R2:W-:Y:S04]  /*0fa0*/  STG.E desc[UR4][R2.64+0x14], R19 ;  /* 0x0000141302007986 */ /* 0x0045e8000c101904 */
[----:B---3--:R-:W3:Y:S04]  /*0fb0*/  LDG.E R21, desc[UR4][R8.64+-0x8] ;  /* 0xfffff80408157981 */ /* 0x008ee8000c1e1900 */
[----:B---3--:R3:W-:Y:S04]  /*0fc0*/  STG.E desc[UR4][R2.64+0x18], R21 ;  /* 0x0000181502007986 */ /* 0x0087e8000c101904 */
[----:B----4-:R-:W4:Y:S04]  /*0fd0*/  LDG.E R23, desc[UR4][R8.64+-0x4] ;  /* 0xfffffc0408177981 */ /* 0x010f28000c1e1900 */
[----:B----4-:R4:W-:Y:S04]  /*0fe0*/  STG.E desc[UR4][R2.64+0x1c], R23 ;  /* 0x00001c1702007986 */ /* 0x0109e8000c101904 */
[----:B0-----:R-:W5:Y:S01]  /*0ff0*/  LDG.E R15, desc[UR4][R8.64] ;  /* 0x00000004080f7981 */ /* 0x001f62000c1e1900 */
[----:B------:R-:W-:-:S03]  /*1000*/  VIADD R11, R12, 0xc ;  /* 0x0000000c0c0b7836 */ /* 0x000fc60000000000 */
[----:B-----5:R0:W-:Y:S04]  /*1010*/  STG.E desc[UR4][R2.64+0x20], R15 ;  /* 0x0000200f02007986 */ /* 0x0201e8000c101904 */
[----:B-1----:R-:W5:Y:S01]  /*1020*/  LDG.E R17, desc[UR4][R8.64+0x4] ;  /* 0x0000040408117981 */ /* 0x002f62000c1e1900 */
[----:B------:R-:W-:-:S03]  /*1030*/  IMAD.WIDE R10, R11, 0x4, R4 ;  /* 0x000000040b0a7825 */ /* 0x000fc600078e0204 */
[----:B-----5:R-:W-:Y:S04]  /*1040*/  STG.E desc[UR4][R2.64+0x24], R17 ;  /* 0x0000241102007986 */ /* 0x020fe8000c101904 */
[----:B--2---:R-:W2:Y:S04]  /*1050*/  LDG.E R19, desc[UR4][R10.64+-0x8] ;  /* 0xfffff8040a137981 */ /* 0x004ea8000c1e1900 */
[----:B--2---:R-:W-:Y:S04]  /*1060*/  STG.E desc[UR4][R2.64+0x28], R19 ;  /* 0x0000281302007986 */ /* 0x004fe8000c101904 */
[----:B---3--:R-:W2:Y:S04]  /*1070*/  LDG.E R21, desc[UR4][R10.64+-0x4] ;  /* 0xfffffc040a157981 */ /* 0x008ea8000c1e1900 */
[----:B--2---:R-:W-:Y:S04]  /*1080*/  STG.E desc[UR4][R2.64+0x2c], R21 ;  /* 0x00002c1502007986 */ /* 0x004fe8000c101904 */
[----:B----4-:R-:W2:Y:S01]  /*1090*/  LDG.E R23, desc[UR4][R10.64] ;  /* 0x000000040a177981 */ /* 0x010ea2000c1e1900 */
[----:B------:R-:W-:-:S04]  /*10a0*/  IADD3 R12, PT, PT, R12, 0x10, RZ ;  /* 0x000000100c0c7810 */ /* 0x000fc80007ffe0ff */
[----:B------:R-:W-:Y:S02]  /*10b0*/  ISETP.GE.AND P1, PT, R12, R7, PT ;  /* 0x000000070c00720c */ /* 0x000fe40003f26270 */
[----:B------:R-:W-:Y:S01]  /*10c0*/  IADD3 R0, P2, PT, R2, 0x40, RZ ;  /* 0x0000004002007810 */ /* 0x000fe20007f5e0ff */
[----:B--2---:R-:W-:Y:S04]  /*10d0*/  STG.E desc[UR4][R2.64+0x30], R23 ;  /* 0x0000301702007986 */ /* 0x004fe8000c101904 */
[----:B0-----:R-:W2:Y:S01]  /*10e0*/  LDG.E R15, desc[UR4][R10.64+0x4] ;  /* 0x000004040a0f7981 */ /* 0x001ea2000c1e1900 */
[----:B------:R-:W-:-:S03]  /*10f0*/  IMAD.X R9, RZ, RZ, R3, P2 ;  /* 0x000000ffff097224 */ /* 0x000fc600010e0603 */
[----:B--2---:R0:W-:Y:S02]  /*1100*/  STG.E desc[UR4][R2.64+0x34], R15 ;  /* 0x0000340f02007986 */ /* 0x0041e4000c101904 */
[----:B0-----:R-:W-:Y:S02]  /*1110*/  IMAD.MOV.U32 R2, RZ, RZ, R0 ;  /* 0x000000ffff027224 */ /* 0x001fe400078e0000 */
[----:B------:R-:W-:Y:S01]  /*1120*/  IMAD.MOV.U32 R3, RZ, RZ, R9 ;  /* 0x000000ffff037224 */ /* 0x000fe200078e0009 */
[----:B------:R-:W-:Y:S06]  /*1130*/  @!P1 BRA `(.L_x_22) ;  /* 0xfffffffc00489947 */ /* 0x000fec000383ffff */
.L_x_21:
[----:B------:R-:W-:Y:S05]  /*1140*/  BSYNC.RECONVERGENT B2 ;  /* 0x0000000000027941 */ /* 0x000fea0003800200 */
.L_x_20:
[----:B------:R-:W-:Y:S01]  /*1150*/  IMAD.IADD R0, R13, 0x1, -R12 ;  /* 0x000000010d007824 */ /* 0x000fe200078e0a0c */
[----:B------:R-:W-:Y:S04]  /*1160*/  BSSY.RECONVERGENT B2, `(.L_x_23) ;  /* 0x000001c000027945 */ /* 0x000fe80003800200 */
[----:B------:R-:W-:-:S13]  /*1170*/  ISETP.GT.AND P1, PT, R0, 0x4, PT ;  /* 0x000000040000780c */ /* 0x000fda0003f24270 */
[----:B------:R-:W-:Y:S05]  /*1180*/  @!P1 BRA `(.L_x_24) ;  /* 0x0000000000649947 */ /* 0x000fea0003800000 */
        /* <DEDUP_REMOVED lines=10> */
[----:B---3--:R-:W-:Y:S04]  /*1230*/  STG.E desc[UR4][R2.64+0x4], R19 ;  /* 0x0000041302007986 */ /* 0x008fe8000c101904 */
[----:B------:R-:W3:Y:S04]  /*1240*/  LDG.E R21, desc[UR4][R8.64+-0x8] ;  /* 0xfffff80408157981 */ /* 0x000ee8000c1e1900 */
[----:B---3--:R-:W-:Y:S04]  /*1250*/  STG.E desc[UR4][R2.64+0x8], R21 ;  /* 0x0000081502007986 */ /* 0x008fe8000c101904 */
[----:B0-----:R-:W3:Y:S04]  /*1260*/  LDG.E R11, desc[UR4][R8.64+-0x4] ;  /* 0xfffffc04080b7981 */ /* 0x001ee8000c1e1900 */
[----:B---3--:R-:W-:Y:S04]  /*1270*/  STG.E desc[UR4][R2.64+0xc], R11 ;  /* 0x00000c0b02007986 */ /* 0x008fe8000c101904 */
[----:B-1----:R-:W3:Y:S01]  /*1280*/  LDG.E R15, desc[UR4][R8.64] ;  /* 0x00000004080f7981 */ /* 0x002ee2000c1e1900 */
[----:B------:R-:W-:-:S03]  /*1290*/  IADD3 R0, P1, PT, R2, 0x20, RZ ;  /* 0x0000002002007810 */ /* 0x000fc60007f3e0ff */
[----:B---3--:R-:W-:Y:S04]  /*12a0*/  STG.E desc[UR4][R2.64+0x10], R15 ;  /* 0x0000100f02007986 */ /* 0x008fe8000c101904 */
[----:B--2---:R-:W2:Y:S01]  /*12b0*/  LDG.E R17, desc[UR4][R8.64+0x4] ;  /* 0x0000040408117981 */ /* 0x004ea2000c1e1900 */
[----:B------:R-:W-:Y:S01]  /*12c0*/  IADD3.X R7, PT, PT, RZ, R3, RZ, P1, !PT ;  /* 0x00000003ff077210 */ /* 0x000fe20000ffe4ff */
[----:B------:R-:W-:Y:S01]  /*12d0*/  VIADD R12, R12, 0x8 ;  /* 0x000000080c0c7836 */ /* 0x000fe20000000000 */
[----:B------:R-:W-:Y:S01]  /*12e0*/  PLOP3.LUT P0, PT, PT, PT, PT, 0x8, 0x80 ;  /* 0x000000000080781c */ /* 0x000fe20003f0e170 */
[----:B--2---:R0:W-:Y:S02]  /*12f0*/  STG.E desc[UR4][R2.64+0x14], R17 ;  /* 0x0000141102007986 */ /* 0x0041e4000c101904 */
[----:B0-----:R-:W-:-:S02]  /*1300*/  IMAD.MOV.U32 R2, RZ, RZ, R0 ;  /* 0x000000ffff027224 */ /* 0x001fc400078e0000 */
[----:B------:R-:W-:-:S08]  /*1310*/  IMAD.MOV.U32 R3, RZ, RZ, R7 ;  /* 0x000000ffff037224 */ /* 0x000fd000078e0007 */
.L_x_24:
[----:B------:R-:W-:Y:S05]  /*1320*/  BSYNC.RECONVERGENT B2 ;  /* 0x0000000000027941 */ /* 0x000fea0003800200 */
.L_x_23:
[----:B------:R-:W-:-:S13]  /*1330*/  ISETP.LT.OR P0, PT, R12, R13, P0 ;  /* 0x0000000d0c00720c */ /* 0x000fda0000701670 */
[----:B------:R-:W-:Y:S05]  /*1340*/  @!P0 EXIT ;  /* 0x000000000000894d */ /* 0x000fea0003800000 */
[----:B------:R-:W-:-:S05]  /*1350*/  IMAD.WIDE R4, R12, 0x4, R4 ;  /* 0x000000040c047825 */ /* 0x000fca00078e0204 */
[----:B------:R-:W2:Y:S04]  /*1360*/  LDG.E R7, desc[UR4][R4.64+-0x8] ;  /* 0xfffff80404077981 */ /* 0x000ea8000c1e1900 */
[----:B--2---:R-:W-:Y:S04]  /*1370*/  STG.E desc[UR4][R2.64+-0x8], R7 ;  /* 0xfffff80702007986 */ /* 0x004fe8000c101904 */
[----:B------:R-:W2:Y:S04]  /*1380*/  LDG.E R9, desc[UR4][R4.64+-0x4] ;  /* 0xfffffc0404097981 */ /* 0x000ea8000c1e1900 */
[----:B--2---:R-:W-:Y:S04]  /*1390*/  STG.E desc[UR4][R2.64+-0x4], R9 ;  /* 0xfffffc0902007986 */ /* 0x004fe8000c101904 */
[----:B------:R-:W2:Y:S04]  /*13a0*/  LDG.E R11, desc[UR4][R4.64] ;  /* 0x00000004040b7981 */ /* 0x000ea8000c1e1900 */
[----:B--2---:R-:W-:Y:S04]  /*13b0*/  STG.E desc[UR4][R2.64], R11 ;  /* 0x0000000b02007986 */ /* 0x004fe8000c101904 */
[----:B------:R-:W2:Y:S04]  /*13c0*/  LDG.E R13, desc[UR4][R4.64+0x4] ;  /* 0x00000404040d7981 */ /* 0x000ea8000c1e1900 */
[----:B--2---:R-:W-:Y:S01]  /*13d0*/  STG.E desc[UR4][R2.64+0x4], R13 ;  /* 0x0000040d02007986 */ /* 0x004fe2000c101904 */
[----:B------:R-:W-:Y:S05]  /*13e0*/  EXIT ;  /* 0x000000000000794d */ /* 0x000fea0003800000 */
.L_x_16:
[----:B------:R-:W-:-:S13]  /*13f0*/  ISETP.GE.AND P0, PT, R17, R4, PT ;  /* 0x000000041100720c */ /* 0x000fda0003f06270 */
[----:B------:R-:W-:Y:S05]  /*1400*/  @P0 EXIT ;  /* 0x000000000000094d */ /* 0x000fea0003800000 */
[----:B------:R-:W-:Y:S01]  /*1410*/  IMAD.IADD R6, R2, 0x1, R3 ;  /* 0x0000000102067824 */ /* 0x000fe200078e0203 */
[----:B------:R-:W-:Y:S04]  /*1420*/  BSSY.RECONVERGENT B2, `(.L_x_25) ;  /* 0x000001c000027945 */ /* 0x000fe80003800200 */
[-C--:B------:R-:W-:Y:S02]  /*1430*/  IADD3 R2, PT, PT, R6, -R17.reuse, -R5 ;  /* 0x8000001106027210 */ /* 0x080fe40007ffe805 */
[----:B------:R-:W-:Y:S02]  /*1440*/  IADD3 R5, PT, PT, R5, R17, -R6 ;  /* 0x0000001105057210 */ /* 0x000fe40007ffe806 */
[----:B------:R-:W-:Y:S02]  /*1450*/  LOP3.LUT P1, R2, R2, 0x3, RZ, 0xc0, !PT ;  /* 0x0000000302027812 */ /* 0x000fe4000782c0ff */
[----:B------:R-:W-:-:S11]  /*1460*/  ISETP.GT.U32.AND P0, PT, R5, -0x4, PT ;  /* 0xfffffffc0500780c */ /* 0x000fd60003f04070 */
[----:B------:R-:W-:Y:S05]  /*1470*/  @!P1 BRA `(.L_x_26) ;  /* 0x0000000000589947 */ /* 0x000fea0003800000 */
[----:B------:R-:W1:Y:S01]  /*1480*/  LDCU.64 UR6, c[0x0][0x390] ;  /* 0x00007200ff0677ac */ /* 0x000e620008000a00 */
[----:B------:R-:W-:Y:S01]  /*1490*/  IMAD.WIDE R6, R0, 0x4, RZ ;  /* 0x0000000400067825 */ /* 0x000fe200078e02ff */
[----:B------:R-:W2:Y:S03]  /*14a0*/  LDCU.64 UR8, c[0x0][0x3a0] ;  /* 0x00007400ff0877ac */ /* 0x000ea60008000a00 */
[----:B------:R-:W-:-:S04]  /*14b0*/  IMAD.WIDE R10, R3, 0x4, RZ ;  /* 0x00000004030a7825 */ /* 0x000fc800078e02ff */
[----:B0-----:R-:W-:-:S04]  /*14c0*/  IMAD.WIDE.U32 R8, R15, 0x4, R6 ;  /* 0x000000040f087825 */ /* 0x001fc800078e0006 */
[----:B------:R-:W-:Y:S01]  /*14d0*/  IMAD.IADD R15, R15, 0x1, R2 ;  /* 0x000000010f0f7824 */ /* 0x000fe200078e0202 */
[----:B------:R-:W-:Y:S02]  /*14e0*/  IADD3 R2, PT, PT, -R2, RZ, RZ ;  /* 0x000000ff02027210 */ /* 0x000fe40007ffe1ff */
[----:B-1----:R-:W-:Y:S02]  /*14f0*/  IADD3 R6, P2, P3, -R10, UR6, R6 ;  /* 0x000000060a067c10 */ /* 0x002fe4000fb5e106 */
[----:B--2---:R-:W-:Y:S02]  /*1500*/  IADD3 R10, P1, PT, R8, UR8, RZ ;  /* 0x00000008080a7c10 */ /* 0x004fe4000ff3e0ff */
[----:B------:R-:W-:Y:S02]  /*1510*/  IADD3.X R7, PT, PT, ~R11, UR7, R7, P2, P3 ;  /* 0x000000070b077c10 */ /* 0x000fe400097e6507 */
[----:B------:R-:W-:-:S09]  /*1520*/  IADD3.X R11, PT, PT, R9, UR9, RZ, P1, !PT ;  /* 0x00000009090b7c10 */ /* 0x000fd20008ffe4ff */
.L_x_27:
        /* <DEDUP_REMOVED lines=11> */
.L_x_26:
[----:B------:R-:W-:Y:S05]  /*15e0*/  BSYNC.RECONVERGENT B2 ;  /* 0x0000000000027941 */ /* 0x000fea0003800200 */
.L_x_25:
[----:B------:R-:W-:Y:S05]  /*15f0*/  @P0 EXIT ;  /* 0x000000000000094d */ /* 0x000fea0003800000 */
[----:B------:R-:W2:Y:S01]  /*1600*/  LDCU.64 UR6, c[0x0][0x390] ;  /* 0x00007200ff0677ac */ /* 0x000ea20008000a00 */
[----:B------:R-:W-:Y:S01]  /*1610*/  IMAD.WIDE R6, R0, 0x4, RZ ;  /* 0x0000000400067825 */ /* 0x000fe200078e02ff */
[----:B------:R-:W-:Y:S01]  /*1620*/  IADD3 R0, PT, PT, R4, -R17, RZ ;  /* 0x8000001104007210 */ /* 0x000fe20007ffe0ff */
[----:B------:R-:W-:Y:S01]  /*1630*/  BSSY.RECONVERGENT B2, `(.L_x_28) ;  /* 0x000003e000027945 */ /* 0x000fe20003800200 */
[----:B------:R-:W3:Y:S01]  /*1640*/  LDCU.64 UR8, c[0x0][0x3a0] ;  /* 0x00007400ff0877ac */ /* 0x000ee20008000a00 */
[----:B01----:R-:W-:-:S04]  /*1650*/  IMAD.WIDE R8, R3, 0x4, RZ ;  /* 0x0000000403087825 */ /* 0x003fc800078e02ff */
[----:B------:R-:W-:Y:S01]  /*1660*/  IMAD.WIDE.U32 R2, R15, 0x4, R6 ;  /* 0x000000040f027825 */ /* 0x000fe200078e0006 */
[----:B--2---:R-:W-:-:S04]  /*1670*/  IADD3 R6, P1, P2, -R8, UR6, R6 ;  /* 0x0000000608067c10 */ /* 0x004fc8000fa3e106 */
[----:B------:R-:W-:Y:S02]  /*1680*/  IADD3.X R7, PT, PT, ~R9, UR7, R7, P1, P2 ;  /* 0x0000000709077c10 */ /* 0x000fe40008fe4507 */
[----:B------:R-:W-:Y:S02]  /*1690*/  ISETP.GT.AND P1, PT, R0, 0xc, PT ;  /* 0x0000000c0000780c */ /* 0x000fe40003f24270 */
[----:B---3--:R-:W-:Y:S02]  /*16a0*/  IADD3 R2, P0, PT, R2, UR8, RZ ;  /* 0x0000000802027c10 */ /* 0x008fe4000ff1e0ff */
[----:B------:R-:W-:Y:S02]  /*16b0*/  IADD3 R6, P2, PT, R6, 0x8, RZ ;  /* 0x0000000806067810 */ /* 0x000fe40007f5e0ff */
[----:B------:R-:W-:-:S03]  /*16c0*/  IADD3 R2, P3, PT, R2, 0x8, RZ ;  /* 0x0000000802027810 */ /* 0x000fc60007f7e0ff */
[----:B------:R-:W-:Y:S01]  /*16d0*/  IMAD.X R7, RZ, RZ, R7, P2 ;  /* 0x000000ffff077224 */ /* 0x000fe200010e0607 */
[----:B------:R-:W-:Y:S02]  /*16e0*/  IADD3.X R3, PT, PT, RZ, UR9, R3, P3, P0 ;  /* 0x00000009ff037c10 */ /* 0x000fe40009fe0403 */
[----:B------:R-:W-:Y:S01]  /*16f0*/  PLOP3.LUT P0, PT, PT, PT, PT, 0x80, 0x8 ;  /* 0x000000000008781c */ /* 0x000fe20003f0f070 */
[----:B------:R-:W-:-:S12]  /*1700*/  @!P1 BRA `(.L_x_29) ;  /* 0x0000000000c09947 */ /* 0x000fd80003800000 */
[----:B------:R-:W-:Y:S01]  /*1710*/  PLOP3.LUT P0, PT, PT, PT, PT, 0x8, 0x80 ;  /* 0x000000000080781c */ /* 0x000fe20003f0e170 */
[----:B------:R-:W-:-:S12]  /*1720*/  VIADD R0, R4, 0xfffffff4 ;  /* 0xfffffff404007836 */ /* 0x000fd80000000000 */
.L_x_30:
        /* <DEDUP_REMOVED lines=26> */
[----:B------:R-:W-:-:S03]  /*18d0*/  IADD3 R11, PT, PT, R17, 0xc, RZ ;  /* 0x0000000c110b7810 */ /* 0x000fc60007ffe0ff */
        /* <DEDUP_REMOVED lines=9> */
[----:B------:R-:W-:-:S05]  /*1970*/  VIADD R17, R17, 0x10 ;  /* 0x0000001011117836 */ /* 0x000fca0000000000 */
[----:B------:R-:W-:Y:S01]  /*1980*/  ISETP.GE.AND P1, PT, R17, R0, PT ;  /* 0x000000001100720c */ /* 0x000fe20003f26270 */
[----:B--2---:R-:W-:Y:S04]  /*1990*/  STG.E desc[UR4][R2.64+0x30], R21 ;  /* 0x0000301502007986 */ /* 0x004fe8000c101904 */
[----:B0-----:R-:W2:Y:S01]  /*19a0*/  LDG.E R5, desc[UR4][R10.64+0x4] ;  /* 0x000004040a057981 */ /* 0x001ea2000c1e1900 */
[----:B------:R-:W-:-:S05]  /*19b0*/  IADD3 R8, P2, PT, R2, 0x40, RZ ;  /* 0x0000004002087810 */ /* 0x000fca0007f5e0ff */
[----:B------:R-:W-:Y:S01]  /*19c0*/  IMAD.X R9, RZ, RZ, R3, P2 ;  /* 0x000000ffff097224 */ /* 0x000fe200010e0603 */
[----:B--2---:R0:W-:Y:S02]  /*19d0*/  STG.E desc[UR4][R2.64+0x34], R5 ;  /* 0x0000340502007986 */ /* 0x0041e4000c101904 */
[----:B0-----:R-:W-:Y:S02]  /*19e0*/  IMAD.MOV.U32 R2, RZ, RZ, R8 ;  /* 0x000000ffff027224 */ /* 0x001fe400078e0008 */
[----:B------:R-:W-:Y:S01]  /*19f0*/  IMAD.MOV.U32 R3, RZ, RZ, R9 ;  /* 0x000000ffff037224 */ /* 0x000fe200078e0009 */
[----:B------:R-:W-:Y:S06]  /*1a00*/  @!P1 BRA `(.L_x_30) ;  /* 0xfffffffc00489947 */ /* 0x000fec000383ffff */
.L_x_29:
[----:B------:R-:W-:Y:S05]  /*1a10*/  BSYNC.RECONVERGENT B2 ;  /* 0x0000000000027941 */ /* 0x000fea0003800200 */
.L_x_28:
[----:B------:R-:W-:Y:S01]  /*1a20*/  IADD3 R0, PT, PT, R4, -R17, RZ ;  /* 0x8000001104007210 */ /* 0x000fe20007ffe0ff */
[----:B------:R-:W-:Y:S03]  /*1a30*/  BSSY.RECONVERGENT B2, `(.L_x_31) ;  /* 0x000001c000027945 */ /* 0x000fe60003800200 */
        /* <DEDUP_REMOVED lines=21> */
[----:B------:R-:W-:Y:S01]  /*1b90*/  IMAD.X R9, RZ, RZ, R3, P1 ;  /* 0x000000ffff097224 */ /* 0x000fe200008e0603 */
[----:B------:R-:W-:Y:S01]  /*1ba0*/  PLOP3.LUT P0, PT, PT, PT, PT, 0x8, 0x80 ;  /* 0x000000000080781c */ /* 0x000fe20003f0e170 */
[----:B------:R-:W-:Y:S01]  /*1bb0*/  VIADD R17, R17, 0x8 ;  /* 0x0000000811117836 */ /* 0x000fe20000000000 */
[----:B--2---:R0:W-:Y:S02]  /*1bc0*/  STG.E desc[UR4][R2.64+0x14], R15 ;  /* 0x0000140f02007986 */ /* 0x0041e4000c101904 */
[----:B0-----:R-:W-:Y:S01]  /*1bd0*/  IMAD.MOV.U32 R2, RZ, RZ, R0 ;  /* 0x000000ffff027224 */ /* 0x001fe200078e0000 */
[----:B------:R-:W-:-:S08]  /*1be0*/  MOV R3, R9 ;  /* 0x0000000900037202 */ /* 0x000fd00000000f00 */
.L_x_32:
[----:B------:R-:W-:Y:S05]  /*1bf0*/  BSYNC.RECONVERGENT B2 ;  /* 0x0000000000027941 */ /* 0x000fea0003800200 */
.L_x_31:
        /* <DEDUP_REMOVED lines=12> */
        .weak           $__internal_0_$__cuda_sm3x_div_rn_noftz_f32_slowpath
        .type           $__internal_0_$__cuda_sm3x_div_rn_noftz_f32_slowpath,@function
        .size           $__internal_0_$__cuda_sm3x_div_rn_noftz_f32_slowpath,(.L_x_57 - $__internal_0_$__cuda_sm3x_div_rn_noftz_f32_slowpath)
$__internal_0_$__cuda_sm3x_div_rn_noftz_f32_slowpath:
[--C-:B------:R-:W-:Y:S01]  /*1cc0*/  SHF.R.U32.HI R5, RZ, 0x17, R3.reuse ;  /* 0x00000017ff057819 */ /* 0x100fe20000011603 */
[--C-:B------:R-:W-:Y:S01]  /*1cd0*/  IMAD.MOV.U32 R6, RZ, RZ, R0.reuse ;  /* 0x000000ffff067224 */ /* 0x100fe200078e0000 */
[----:B------:R-:W-:Y:S01]  /*1ce0*/  SHF.R.U32.HI R4, RZ, 0x17, R0 ;  /* 0x00000017ff047819 */ /* 0x000fe20000011600 */
[----:B------:R-:W-:Y:S01]  /*1cf0*/  IMAD.MOV.U32 R7, RZ, RZ, R3 ;  /* 0x000000ffff077224 */ /* 0x000fe200078e0003 */
[----:B------:R-:W-:Y:S02]  /*1d00*/  LOP3.LUT R5, R5, 0xff, RZ, 0xc0, !PT ;  /* 0x000000ff05057812 */ /* 0x000fe400078ec0ff */
[----:B------:R-:W-:-:S03]  /*1d10*/  LOP3.LUT R4, R4, 0xff, RZ, 0xc0, !PT ;  /* 0x000000ff04047812 */ /* 0x000fc600078ec0ff */
[----:B------:R-:W-:Y:S02]  /*1d20*/  VIADD R10, R5, 0xffffffff ;  /* 0xffffffff050a7836 */ /* 0x000fe40000000000 */
[----:B------:R-:W-:-:S03]  /*1d30*/  VIADD R9, R4, 0xffffffff ;  /* 0xffffffff04097836 */ /* 0x000fc60000000000 */
[----:B------:R-:W-:-:S04]  /*1d40*/  ISETP.GT.U32.AND P0, PT, R10, 0xfd, PT ;  /* 0x000000fd0a00780c */ /* 0x000fc80003f04070 */
[----:B------:R-:W-:-:S13]  /*1d50*/  ISETP.GT.U32.OR P0, PT, R9, 0xfd, P0 ;  /* 0x000000fd0900780c */ /* 0x000fda0000704470 */
[----:B------:R-:W-:Y:S01]  /*1d60*/  @!P0 MOV R8, RZ ;  /* 0x000000ff00088202 */ /* 0x000fe20000000f00 */
[----:B------:R-:W-:Y:S06]  /*1d70*/  @!P0 BRA `(.L_x_33) ;  /* 0x00000000005c8947 */ /* 0x000fec0003800000 */
[----:B------:R-:W-:Y:S02]  /*1d80*/  FSETP.GTU.FTZ.AND P0, PT, |R0|, +INF , PT ;  /* 0x7f8000000000780b */ /* 0x000fe40003f1c200 */
[----:B------:R-:W-:-:S04]  /*1d90*/  FSETP.GTU.FTZ.AND P1, PT, |R3|, +INF , PT ;  /* 0x7f8000000300780b */ /* 0x000fc80003f3c200 */
[----:B------:R-:W-:-:S13]  /*1da0*/  PLOP3.LUT P0, PT, P0, P1, PT, 0xf8, 0x8f ;  /* 0x00000000008f781c */ /* 0x000fda0000703f70 */
[----:B------:R-:W-:Y:S05]  /*1db0*/  @P0 BRA `(.L_x_34) ;  /* 0x0000000400440947 */ /* 0x000fea0003800000 */
[----:B------:R-:W-:-:S13]  /*1dc0*/  LOP3.LUT P0, RZ, R7, 0x7fffffff, R6, 0xc8, !PT ;  /* 0x7fffffff07ff7812 */ /* 0x000fda000780c806 */
[----:B------:R-:W-:Y:S05]  /*1dd0*/  @!P0 BRA `(.L_x_35) ;  /* 0x0000000400348947 */ /* 0x000fea0003800000 */
[C---:B------:R-:W-:Y:S02]  /*1de0*/  FSETP.NEU.FTZ.AND P2, PT, |R0|.reuse, +INF , PT ;  /* 0x7f8000000000780b */ /* 0x040fe40003f5d200 */
[----:B------:R-:W-:Y:S02]  /*1df0*/  FSETP.NEU.FTZ.AND P1, PT, |R3|, +INF , PT ;  /* 0x7f8000000300780b */ /* 0x000fe40003f3d200 */
[----:B------:R-:W-:-:S11]  /*1e00*/  FSETP.NEU.FTZ.AND P0, PT, |R0|, +INF , PT ;  /* 0x7f8000000000780b */ /* 0x000fd60003f1d200 */
[----:B------:R-:W-:Y:S05]  /*1e10*/  @!P1 BRA !P2, `(.L_x_35) ;  /* 0x0000000400249947 */ /* 0x000fea0005000000 */
[----:B------:R-:W-:-:S04]  /*1e20*/  LOP3.LUT P2, RZ, R6, 0x7fffffff, RZ, 0xc0, !PT ;  /* 0x7fffffff06ff7812 */ /* 0x000fc8000784c0ff */
[----:B------:R-:W-:-:S13]  /*1e30*/  PLOP3.LUT P1, PT, P1, P2, PT, 0x2f, 0xf2 ;  /* 0x0000000000f2781c */ /* 0x000fda0000f24577 */
[----:B------:R-:W-:Y:S05]  /*1e40*/  @P1 BRA `(.L_x_36) ;  /* 0x0000000400101947 */ /* 0x000fea0003800000 */
[----:B------:R-:W-:-:S04]  /*1e50*/  LOP3.LUT P1, RZ, R7, 0x7fffffff, RZ, 0xc0, !PT ;  /* 0x7fffffff07ff7812 */ /* 0x000fc8000782c0ff */
[----:B------:R-:W-:-:S13]  /*1e60*/  PLOP3.LUT P0, PT, P0, P1, PT, 0x2f, 0xf2 ;  /* 0x0000000000f2781c */ /* 0x000fda0000702577 */
[----:B------:R-:W-:Y:S05]  /*1e70*/  @P0 BRA `(.L_x_37) ;  /* 0x0000000000f80947 */ /* 0x000fea0003800000 */
[----:B------:R-:W-:Y:S02]  /*1e80*/  ISETP.GE.AND P0, PT, R9, RZ, PT ;  /* 0x000000ff0900720c */ /* 0x000fe40003f06270 */
[----:B------:R-:W-:-:S11]  /*1e90*/  ISETP.GE.AND P1, PT, R10, RZ, PT ;  /* 0x000000ff0a00720c */ /* 0x000fd60003f26270 */
[----:B------:R-:W-:Y:S02]  /*1ea0*/  @P0 IMAD.MOV.U32 R8, RZ, RZ, RZ ;  /* 0x000000ffff080224 */ /* 0x000fe400078e00ff */
[----:B------:R-:W-:Y:S01]  /*1eb0*/  @!P0 FFMA R6, R0, 1.84467440737095516160e+19, RZ ;  /* 0x5f80000000068823 */ /* 0x000fe200000000ff */
[----:B------:R-:W-:Y:S02]  /*1ec0*/  @!P0 IMAD.MOV.U32 R8, RZ, RZ, -0x40 ;  /* 0xffffffc0ff088424 */ /* 0x000fe400078e00ff */
[----:B------:R-:W-:Y:S02]  /*1ed0*/  @!P1 FFMA R7, R3, 1.84467440737095516160e+19, RZ ;  /* 0x5f80000003079823 */ /* 0x000fe400000000ff */
[----:B------:R-:W-:-:S07]  /*1ee0*/  @!P1 VIADD R8, R8, 0x40 ;  /* 0x0000004008089836 */ /* 0x000fce0000000000 */
.L_x_33:
[----:B------:R-:W-:Y:S02]  /*1ef0*/  LEA R0, R5, 0xc0800000, 0x17 ;  /* 0xc080000005007811 */ /* 0x000fe400078eb8ff */
[----:B------:R-:W-:-:S03]  /*1f00*/  IADD3 R4, PT, PT, R4, -0x7f, RZ ;  /* 0xffffff8104047810 */ /* 0x000fc60007ffe0ff */
[----:B------:R-:W-:Y:S01]  /*1f10*/  IMAD.IADD R7, R7, 0x1, -R0 ;  /* 0x0000000107077824 */ /* 0x000fe200078e0a00 */
[C---:B------:R-:W-:Y:S01]  /*1f20*/  IADD3 R5, PT, PT, R4.reuse, 0x7f, -R5 ;  /* 0x0000007f04057810 */ /* 0x040fe20007ffe805 */
[----:B------:R-:W-:Y:S02]  /*1f30*/  IMAD R0, R4, -0x800000, R6 ;  /* 0xff80000004007824 */ /* 0x000fe400078e0206 */
[----:B------:R-:W0:Y:S01]  /*1f40*/  MUFU.RCP R3, R7 ;  /* 0x0000000700037308 */ /* 0x000e220000001000 */
[----:B------:R-:W-:Y:S01]  /*1f50*/  FADD.FTZ R9, -R7, -RZ ;  /* 0x800000ff07097221 */ /* 0x000fe20000010100 */
[----:B------:R-:W-:-:S03]  /*1f60*/  IMAD.IADD R5, R5, 0x1, R8 ;  /* 0x0000000105057824 */ /* 0x000fc600078e0208 */
[----:B0-----:R-:W-:-:S04]  /*1f70*/  FFMA R10, R3, R9, 1 ;  /* 0x3f800000030a7423 */ /* 0x001fc80000000009 */
[----:B------:R-:W-:-:S04]  /*1f80*/  FFMA R10, R3, R10, R3 ;  /* 0x0000000a030a7223 */ /* 0x000fc80000000003 */
[----:B------:R-:W-:-:S04]  /*1f90*/  FFMA R3, R0, R10, RZ ;  /* 0x0000000a00037223 */ /* 0x000fc800000000ff */
[----:B------:R-:W-:-:S04]  /*1fa0*/  FFMA R6, R9, R3, R0 ;  /* 0x0000000309067223 */ /* 0x000fc80000000000 */
[----:B------:R-:W-:-:S04]  /*1fb0*/  FFMA R13, R10, R6, R3 ;  /* 0x000000060a0d7223 */ /* 0x000fc80000000003 */
[----:B------:R-:W-:-:S04]  /*1fc0*/  FFMA R6, R9, R13, R0 ;  /* 0x0000000d09067223 */ /* 0x000fc80000000000 */
[----:B------:R-:W-:-:S05]  /*1fd0*/  FFMA R0, R10, R6, R13 ;  /* 0x000000060a007223 */ /* 0x000fca000000000d */
[----:B------:R-:W-:-:S04]  /*1fe0*/  SHF.R.U32.HI R3, RZ, 0x17, R0 ;  /* 0x00000017ff037819 */ /* 0x000fc80000011600 */
[----:B------:R-:W-:-:S05]  /*1ff0*/  LOP3.LUT R3, R3, 0xff, RZ, 0xc0, !PT ;  /* 0x000000ff03037812 */ /* 0x000fca00078ec0ff */
[----:B------:R-:W-:-:S04]  /*2000*/  IMAD.IADD R7, R3, 0x1, R5 ;  /* 0x0000000103077824 */ /* 0x000fc800078e0205 */
[----:B------:R-:W-:-:S05]  /*2010*/  VIADD R3, R7, 0xffffffff ;  /* 0xffffffff07037836 */ /* 0x000fca0000000000 */
[----:B------:R-:W-:-:S13]  /*2020*/  ISETP.GE.U32.AND P0, PT, R3, 0xfe, PT ;  /* 0x000000fe0300780c */ /* 0x000fda0003f06070 */
[----:B------:R-:W-:Y:S05]  /*2030*/  @!P0 BRA `(.L_x_38) ;  /* 0x0000000000808947 */ /* 0x000fea0003800000 */
[----:B------:R-:W-:-:S13]  /*2040*/  ISETP.GT.AND P0, PT, R7, 0xfe, PT ;  /* 0x000000fe0700780c */ /* 0x000fda0003f04270 */
[----:B------:R-:W-:Y:S05]  /*2050*/  @P0 BRA `(.L_x_39) ;  /* 0x00000000006c0947 */ /* 0x000fea0003800000 */
[----:B------:R-:W-:-:S13]  /*2060*/  ISETP.GE.AND P0, PT, R7, 0x1, PT ;  /* 0x000000010700780c */ /* 0x000fda0003f06270 */
[----:B------:R-:W-:Y:S05]  /*2070*/  @P0 BRA `(.L_x_40) ;  /* 0x0000000000980947 */ /* 0x000fea0003800000 */
[----:B------:R-:W-:Y:S02]  /*2080*/  ISETP.GE.AND P0, PT, R7, -0x18, PT ;  /* 0xffffffe80700780c */ /* 0x000fe40003f06270 */
[----:B------:R-:W-:-:S11]  /*2090*/  LOP3.LUT R0, R0, 0x80000000, RZ, 0xc0, !PT ;  /* 0x8000000000007812 */ /* 0x000fd600078ec0ff */
[----:B------:R-:W-:Y:S05]  /*20a0*/  @!P0 BRA `(.L_x_40) ;  /* 0x00000000008c8947 */ /* 0x000fea0003800000 */
[CCC-:B------:R-:W-:Y:S01]  /*20b0*/  FFMA.RZ R3, R10.reuse, R6.reuse, R13.reuse ;  /* 0x000000060a037223 */ /* 0x1c0fe2000000c00d */
[CCC-:B------:R-:W-:Y:S01]  /*20c0*/  FFMA.RM R4, R10.reuse, R6.reuse, R13.reuse ;  /* 0x000000060a047223 */ /* 0x1c0fe2000000400d */
[C---:B------:R-:W-:Y:S02]  /*20d0*/  ISETP.NE.AND P2, PT, R7.reuse, RZ, PT ;  /* 0x000000ff0700720c */ /* 0x040fe40003f45270 */
[----:B------:R-:W-:Y:S02]  /*20e0*/  ISETP.NE.AND P1, PT, R7, RZ, PT ;  /* 0x000000ff0700720c */ /* 0x000fe40003f25270 */
[----:B------:R-:W-:Y:S01]  /*20f0*/  LOP3.LUT R5, R3, 0x7fffff, RZ, 0xc0, !PT ;  /* 0x007fffff03057812 */ /* 0x000fe200078ec0ff */
[----:B------:R-:W-:Y:S01]  /*2100*/  FFMA.RP R3, R10, R6, R13 ;  /* 0x000000060a037223 */ /* 0x000fe2000000800d */
[C---:B------:R-:W-:Y:S01]  /*2110*/  VIADD R6, R7.reuse, 0x20 ;  /* 0x0000002007067836 */ /* 0x040fe20000000000 */
[----:B------:R-:W-:Y:S02]  /*2120*/  IADD3 R7, PT, PT, -R7, RZ, RZ ;  /* 0x000000ff07077210 */ /* 0x000fe40007ffe1ff */
[----:B------:R-:W-:-:S02]  /*2130*/  LOP3.LUT R5, R5, 0x800000, RZ, 0xfc, !PT ;  /* 0x0080000005057812 */ /* 0x000fc400078efcff */
[----:B------:R-:W-:Y:S02]  /*2140*/  FSETP.NEU.FTZ.AND P0, PT, R3, R4, PT ;  /* 0x000000040300720b */ /* 0x000fe40003f1d000 */
[----:B------:R-:W-:Y:S02]  /*2150*/  SHF.L.U32 R6, R5, R6, RZ ;  /* 0x0000000605067219 */ /* 0x000fe400000006ff */
[----:B------:R-:W-:Y:S02]  /*2160*/  SEL R4, R7, RZ, P2 ;  /* 0x000000ff07047207 */ /* 0x000fe40001000000 */
[----:B------:R-:W-:Y:S02]  /*2170*/  ISETP.NE.AND P1, PT, R6, RZ, P1 ;  /* 0x000000ff0600720c */ /* 0x000fe40000f25270 */
[----:B------:R-:W-:Y:S02]  /*2180*/  SHF.R.U32.HI R4, RZ, R4, R5 ;  /* 0x00000004ff047219 */ /* 0x000fe40000011605 */
[----:B------:R-:W-:-:S02]  /*2190*/  PLOP3.LUT P0, PT, P0, P1, PT, 0xf8, 0x8f ;  /* 0x00000000008f781c */ /* 0x000fc40000703f70 */
[----:B------:R-:W-:Y:S02]  /*21a0*/  SHF.R.U32.HI R6, RZ, 0x1, R4 ;  /* 0x00000001ff067819 */ /* 0x000fe40000011604 */
[----:B------:R-:W-:-:S04]  /*21b0*/  SEL R3, RZ, 0x1, !P0 ;  /* 0x00000001ff037807 */ /* 0x000fc80004000000 */
[----:B------:R-:W-:-:S04]  /*21c0*/  LOP3.LUT R3, R3, 0x1, R6, 0xf8, !PT ;  /* 0x0000000103037812 */ /* 0x000fc800078ef806 */
[----:B------:R-:W-:-:S05]  /*21d0*/  LOP3.LUT R3, R3, R4, RZ, 0xc0, !PT ;  /* 0x0000000403037212 */ /* 0x000fca00078ec0ff */
[----:B------:R-:W-:-:S05]  /*21e0*/  IMAD.IADD R3, R6, 0x1, R3 ;  /* 0x0000000106037824 */ /* 0x000fca00078e0203 */
[----:B------:R-:W-:Y:S01]  /*21f0*/  LOP3.LUT R0, R3, R0, RZ, 0xfc, !PT ;  /* 0x0000000003007212 */ /* 0x000fe200078efcff */
[----:B------:R-:W-:Y:S06]  /*2200*/  BRA `(.L_x_40) ;  /* 0x0000000000347947 */ /* 0x000fec0003800000 */
.L_x_39:
[----:B------:R-:W-:-:S04]  /*2210*/  LOP3.LUT R0, R0, 0x80000000, RZ, 0xc0, !PT ;  /* 0x8000000000007812 */ /* 0x000fc800078ec0ff */
[----:B------:R-:W-:Y:S01]  /*2220*/  LOP3.LUT R0, R0, 0x7f800000, RZ, 0xfc, !PT ;  /* 0x7f80000000007812 */ /* 0x000fe200078efcff */
[----:B------:R-:W-:Y:S06]  /*2230*/  BRA `(.L_x_40) ;  /* 0x0000000000287947 */ /* 0x000fec0003800000 */
.L_x_38:
[----:B------:R-:W-:Y:S01]  /*2240*/  IMAD R0, R5, 0x800000, R0 ;  /* 0x0080000005007824 */ /* 0x000fe200078e0200 */
[----:B------:R-:W-:Y:S06]  /*2250*/  BRA `(.L_x_40) ;  /* 0x0000000000207947 */ /* 0x000fec0003800000 */
.L_x_37:
[----:B------:R-:W-:-:S04]  /*2260*/  LOP3.LUT R0, R7, 0x80000000, R6, 0x48, !PT ;  /* 0x8000000007007812 */ /* 0x000fc800078e4806 */
[----:B------:R-:W-:Y:S01]  /*2270*/  LOP3.LUT R0, R0, 0x7f800000, RZ, 0xfc, !PT ;  /* 0x7f80000000007812 */ /* 0x000fe200078efcff */
[----:B------:R-:W-:Y:S06]  /*2280*/  BRA `(.L_x_40) ;  /* 0x0000000000147947 */ /* 0x000fec0003800000 */
.L_x_36:
[----:B------:R-:W-:Y:S01]  /*2290*/  LOP3.LUT R0, R7, 0x80000000, R6, 0x48, !PT ;  /* 0x8000000007007812 */ /* 0x000fe200078e4806 */
[----:B------:R-:W-:Y:S06]  /*22a0*/  BRA `(.L_x_40) ;  /* 0x00000000000c7947 */ /* 0x000fec0003800000 */
.L_x_35:
[----:B------:R-:W0:Y:S01]  /*22b0*/  MUFU.RSQ R0, -QNAN ;  /* 0xffc0000000007908 */ /* 0x000e220000001400 */
[----:B------:R-:W-:Y:S05]  /*22c0*/  BRA `(.L_x_40) ;  /* 0x0000000000047947 */ /* 0x000fea0003800000 */
.L_x_34:
[----:B------:R-:W-:-:S07]  /*22d0*/  FADD.FTZ R0, R0, R3 ;  /* 0x0000000300007221 */ /* 0x000fce0000010000 */
.L_x_40:
[----:B------:R-:W-:-:S04]  /*22e0*/  IMAD.MOV.U32 R3, RZ, RZ, 0x0 ;  /* 0x00000000ff037424 */ /* 0x000fc800078e00ff */
[----:B0-----:R-:W-:Y:S05]  /*22f0*/  RET.REL.NODEC R2 `(_Z18merge_basic_kernelPiiS_iS_) ;  /* 0xffffffdc02407950 */ /* 0x001fea0003c3ffff */
.L_x_41:
[----:B------:R-:W-:-:S00]  /*2300*/  BRA `(.L_x_41) ;  /* 0xfffffffc00fc7947 */ /* 0x000fc0000383ffff */
[----:B------:R-:W-:-:S00]  /*2310*/  NOP ;  /* 0x0000000000007918 */ /* 0x000fc00000000000 */
        /* <DEDUP_REMOVED lines=14> */
.L_x_57:


//--------------------- .text._Z18bitonic_block_sortPii --------------------------
	.section	.text._Z18bitonic_block_sortPii,"ax",@progbits
	.align	128
        .global         _Z18bitonic_block_sortPii
        .type           _Z18bitonic_block_sortPii,@function
        .size           _Z18bitonic_block_sortPii,(.L_x_59 - _Z18bitonic_block_sortPii)
        .other          _Z18bitonic_block_sortPii,@"STO_CUDA_ENTRY STV_DEFAULT"
_Z18bitonic_block_sortPii:
.text._Z18bitonic_block_sortPii:
[----:B------:R-:W-:Y:S08]  /*0000*/  LDC R1, c[0x0][0x37c] ;  /* 0x0000df00ff017b82 */ /* 0x000ff00000000800 */
[----:B------:R-:W0:Y:S02]  /*0010*/  LDC R0, c[0x0][0x360] ;  /* 0x0000d800ff007b82 */ /* 0x000e240000000800 */
[----:B0-----:R-:W-:-:S13]  /*0020*/  ISETP.GE.U32.AND P0, PT, R0, 0x2, PT ;  /* 0x000000020000780c */ /* 0x001fda0003f06070 */
[----:B------:R-:W-:Y:S05]  /*0030*/  @!P0 EXIT ;  /* 0x000000000000894d */ /* 0x000fea0003800000 */
[----:B------:R-:W0:Y:S01]  /*0040*/  S2R R13, SR_TID.X ;  /* 0x00000000000d7919 */ /* 0x000e220000002100 */
[----:B------:R-:W0:Y:S01]  /*0050*/  S2UR UR4, SR_CTAID.X ;  /* 0x00000000000479c3 */ /* 0x000e220000002500 */
[----:B------:R-:W1:Y:S01]  /*0060*/  LDCU.64 UR8, c[0x0][0x358] ;  /* 0x00006b00ff0877ac */ /* 0x000e620008000a00 */
[----:B------:R-:W-:-:S06]  /*0070*/  UMOV UR6, 0x2 ;  /* 0x0000000200067882 */ /* 0x000fcc0000000000 */
[----:B------:R-:W2:Y:S01]  /*0080*/  LDC.64 R2, c[0x0][0x380] ;  /* 0x0000e000ff027b82 */ /* 0x000ea20000000a00 */
[----:B0-----:R-:W-:-:S04]  /*0090*/  IMAD R9, R0, UR4, R13 ;  /* 0x0000000400097c24 */ /* 0x001fc8000f8e020d */
[----:B-12---:R-:W-:-:S07]  /*00a0*/  IMAD.WIDE R2, R9, 0x4, R2 ;  /* 0x0000000409027825 */ /* 0x006fce00078e0202 */
.L_x_47:
[----:B------:R-:W-:-:S04]  /*00b0*/  USHF.R.S32.HI UR4, URZ, 0x1, UR6 ;  /* 0x00000001ff047899 */ /* 0x000fc80008011406 */
[----:B------:R-:W-:-:S09]  /*00c0*/  UISETP.GE.AND UP0, UPT, UR4, 0x1, UPT ;  /* 0x000000010400788c */ /* 0x000fd2000bf06270 */
[----:B012---:R-:W-:Y:S05]  /*00d0*/  BRA.U !UP0, `(.L_x_42) ;  /* 0x00000001086c7547 */ /* 0x007fea000b800000 */
[----:B------:R-:W0:Y:S02]  /*00e0*/  LDC.64 R6, c[0x0][0x380] ;  /* 0x0000e000ff067b82 */ /* 0x000e240000000a00 */
.L_x_46:
[----:B-12---:R-:W-:Y:S01]  /*00f0*/  LOP3.LUT R5, R9, UR4, RZ, 0x3c, !PT ;  /* 0x0000000409057c12 */ /* 0x006fe2000f8e3cff */
[----:B------:R-:W-:Y:S03]  /*0100*/  BSSY.RECONVERGENT B0, `(.L_x_43) ;  /* 0x0000013000007945 */ /* 0x000fe60003800200 */
[----:B------:R-:W-:-:S13]  /*0110*/  ISETP.GT.AND P0, PT, R5, R9, PT ;  /* 0x000000090500720c */ /* 0x000fda0003f04270 */
[----:B------:R-:W-:Y:S05]  /*0120*/  @!P0 BRA `(.L_x_44) ;  /* 0x0000000000408947 */ /* 0x000fea0003800000 */
[----:B------:R-:W-:-:S13]  /*0130*/  LOP3.LUT P0, RZ, R13, UR6, RZ, 0xc0, !PT ;  /* 0x000000060dff7c12 */ /* 0x000fda000f80c0ff */
[----:B------:R-:W-:Y:S05]  /*0140*/  @P0 BRA `(.L_x_45) ;  /* 0x0000000000200947 */ /* 0x000fea0003800000 */
[----:B0-----:R-:W-:Y:S01]  /*0150*/  IMAD.WIDE R4, R5, 0x4, R6 ;  /* 0x0000000405047825 */ /* 0x001fe200078e0206 */
[----:B------:R-:W2:Y:S04]  /*0160*/  LDG.E R11, desc[UR8][R2.64] ;  /* 0x00000008020b7981 */ /* 0x000ea8000c1e1900 */
[----:B------:R-:W2:Y:S02]  /*0170*/  LDG.E R8, desc[UR8][R4.64] ;  /* 0x0000000804087981 */ /* 0x000ea4000c1e1900 */
[----:B--2---:R-:W-:-:S13]  /*0180*/  ISETP.GT.AND P0, PT, R11, R8, PT ;  /* 0x000000080b00720c */ /* 0x004fda0003f04270 */
[----:B------:R-:W-:Y:S05]  /*0190*/  @!P0 BRA `(.L_x_44) ;  /* 0x0000000000248947 */ /* 0x000fea0003800000 */
[----:B------:R2:W-:Y:S04]  /*01a0*/  STG.E desc[UR8][R2.64], R8 ;  /* 0x0000000802007986 */ /* 0x0005e8000c101908 */
[----:B------:R2:W-:Y:S01]  /*01b0*/  STG.E desc[UR8][R4.64], R11 ;  /* 0x0000000b04007986 */ /* 0x0005e2000c101908 */
[----:B------:R-:W-:Y:S05]  /*01c0*/  BRA `(.L_x_44) ;  /* 0x0000000000187947 */ /* 0x000fea0003800000 */
.L_x_45:
[----:B0-----:R-:W-:Y:S01]  /*01d0*/  IMAD.WIDE R4, R5, 0x4, R6 ;  /* 0x0000000405047825 */ /* 0x001fe200078e0206 */
[----:B------:R-:W2:Y:S04]  /*01e0*/  LDG.E R11, desc[UR8][R2.64] ;  /* 0x00000008020b7981 */ /* 0x000ea8000c1e1900 */
[----:B------:R-:W2:Y:S02]  /*01f0*/  LDG.E R8, desc[UR8][R4.64] ;  /* 0x0000000804087981 */ /* 0x000ea4000c1e1900 */
[----:B--2---:R-:W-:-:S13]  /*0200*/  ISETP.GE.AND P0, PT, R11, R8, PT ;  /* 0x000000080b00720c */ /* 0x004fda0003f06270 */
[----:B------:R1:W-:Y:S04]  /*0210*/  @!P0 STG.E desc[UR8][R2.64], R8 ;  /* 0x0000000802008986 */ /* 0x0003e8000c101908 */
[----:B------:R1:W-:Y:S02]  /*0220*/  @!P0 STG.E desc[UR8][R4.64], R11 ;  /* 0x0000000b04008986 */ /* 0x0003e4000c101908 */
.L_x_44:
[----:B------:R-:W-:Y:S05]  /*0230*/  BSYNC.RECONVERGENT B0 ;  /* 0x0000000000007941 */ /* 0x000fea0003800200 */
.L_x_43:
[----:B------:R-:W-:Y:S01]  /*0240*/  BAR.SYNC.DEFER_BLOCKING 0x0 ;  /* 0x0000000000007b1d */ /* 0x000fe20000010000 */
[----:B------:R-:W-:Y:S02]  /*0250*/  UISETP.GT.U32.AND UP0, UPT, UR4, 0x1, UPT ;  /* 0x000000010400788c */ /* 0x000fe4000bf04070 */
[----:B------:R-:W-:-:S07]  /*0260*/  USHF.R.U32.HI UR5, URZ, 0x1, UR4 ;  /* 0x00000001ff057899 */ /* 0x000fce0008011604 */
[----:B------:R-:W-:Y:S01]  /*0270*/  UMOV UR4, UR5 ;  /* 0x0000000500047c82 */ /* 0x000fe20008000000 */
[----:B------:R-:W-:Y:S05]  /*0280*/  BRA.U UP0, `(.L_x_46) ;  /* 0xfffffffd00987547 */ /* 0x000fea000b83ffff */
.L_x_42:
[----:B------:R-:W-:-:S06]  /*0290*/  USHF.L.U32 UR6, UR6, 0x1, URZ ;  /* 0x0000000106067899 */ /* 0x000fcc00080006ff */
[----:B------:R-:W-:-:S13]  /*02a0*/  ISETP.LT.U32.AND P0, PT, R0, UR6, PT ;  /* 0x0000000600007c0c */ /* 0x000fda000bf01070 */
[----:B------:R-:W-:Y:S05]  /*02b0*/  @!P0 BRA `(.L_x_47) ;  /* 0xfffffffc007c8947 */ /* 0x000fea000383ffff */
[----:B------:R-:W-:Y:S05]  /*02c0*/  EXIT ;  /* 0x000000000000794d */ /* 0x000fea0003800000 */
.L_x_48:
        /* <DEDUP_REMOVED lines=11> */
.L_x_59:


//--------------------- .text._Z25shared_bitonic_block_sortPii --------------------------
	.section	.text._Z25shared_bitonic_block_sortPii,"ax",@progbits
	.align	128
        .global         _Z25shared_bitonic_block_sortPii
        .type           _Z25shared_bitonic_block_sortPii,@function
        .size           _Z25shared_bitonic_block_sortPii,(.L_x_60 - _Z25shared_bitonic_block_sortPii)
        .other          _Z25shared_bitonic_block_sortPii,@"STO_CUDA_ENTRY STV_DEFAULT"
_Z25shared_bitonic_block_sortPii:
.text._Z25shared_bitonic_block_sortPii:
[----:B------:R-:W-:Y:S01]  /*0000*/  LDC R1, c[0x0][0x37c] ;  /* 0x0000df00ff017b82 */ /* 0x000fe20000000800 */
[----:B------:R-:W0:Y:S07]  /*0010*/  S2R R9, SR_TID.X ;  /* 0x0000000000097919 */ /* 0x000e2e0000002100 */
[----:B------:R-:W0:Y:S01]  /*0020*/  S2UR UR4, SR_CTAID.X ;  /* 0x00000000000479c3 */ /* 0x000e220000002500 */
[----:B------:R-:W1:Y:S01]  /*0030*/  LDCU UR5, c[0x0][0x388] ;  /* 0x00007100ff0577ac */ /* 0x000e620008000800 */
[----:B------:R-:W2:Y:S06]  /*0040*/  LDCU.64 UR8, c[0x0][0x358] ;  /* 0x00006b00ff0877ac */ /* 0x000eac0008000a00 */
[----:B------:R-:W0:Y:S08]  /*0050*/  LDC R6, c[0x0][0x360] ;  /* 0x0000d800ff067b82 */ /* 0x000e300000000800 */
[----:B------:R-:W3:Y:S01]  /*0060*/  LDC.64 R2, c[0x0][0x380] ;  /* 0x0000e000ff027b82 */ /* 0x000ee20000000a00 */
[----:B0-----:R-:W-:-:S05]  /*0070*/  IMAD R5, R6, UR4, R9 ;  /* 0x0000000406057c24 */ /* 0x001fca000f8e0209 */
[C---:B-1----:R-:W-:Y:S01]  /*0080*/  ISETP.GE.AND P0, PT, R5.reuse, UR5, PT ;  /* 0x0000000505007c0c */ /* 0x042fe2000bf06270 */
[----:B---3--:R-:W-:-:S12]  /*0090*/  IMAD.WIDE R2, R5, 0x4, R2 ;  /* 0x0000000405027825 */ /* 0x008fd800078e0202 */
[----:B--2---:R-:W2:Y:S01]  /*00a0*/  @!P0 LDG.E R7, desc[UR8][R2.64] ;  /* 0x0000000802078981 */ /* 0x004ea2000c1e1900 */
[----:B------:R-:W0:Y:S01]  /*00b0*/  S2UR UR5, SR_CgaCtaId ;  /* 0x00000000000579c3 */ /* 0x000e220000008800 */
[----:B------:R-:W-:Y:S02]  /*00c0*/  UMOV UR4, 0x400 ;  /* 0x0000040000047882 */ /* 0x000fe40000000000 */
[----:B0-----:R-:W-:-:S06]  /*00d0*/  ULEA UR4, UR5, UR4, 0x18 ;  /* 0x0000000405047291 */ /* 0x001fcc000f8ec0ff */
[----:B------:R-:W-:-:S05]  /*00e0*/  LEA R0, R9, UR4, 0x2 ;  /* 0x0000000409007c11 */ /* 0x000fca000f8e10ff */
[----:B--2---:R0:W-:Y:S01]  /*00f0*/  @!P0 STS [R0], R7 ;  /* 0x0000000700008388 */ /* 0x0041e20000000800 */
[----:B------:R-:W-:Y:S01]  /*0100*/  BAR.SYNC.DEFER_BLOCKING 0x0 ;  /* 0x0000000000007b1d */ /* 0x000fe20000010000 */
[----:B------:R-:W-:-:S13]  /*0110*/  ISETP.GE.U32.AND P0, PT, R6, 0x2, PT ;  /* 0x000000020600780c */ /* 0x000fda0003f06070 */
[----:B0-----:R-:W-:Y:S05]  /*0120*/  @!P0 BRA `(.L_x_49) ;  /* 0x0000000000848947 */ /* 0x001fea0003800000 */
[----:B------:R-:W-:-:S05]  /*0130*/  UMOV UR7, 0x2 ;  /* 0x0000000200077882 */ /* 0x000fca0000000000 */
.L_x_55:
[----:B------:R-:W-:-:S04]  /*0140*/  USHF.R.S32.HI UR5, URZ, 0x1, UR7 ;  /* 0x00000001ff057899 */ /* 0x000fc80008011407 */
[----:B------:R-:W-:-:S09]  /*0150*/  UISETP.GE.AND UP0, UPT, UR5, 0x1, UPT ;  /* 0x000000010500788c */ /* 0x000fd2000bf06270 */
[----:B01----:R-:W-:Y:S05]  /*0160*/  BRA.U !UP0, `(.L_x_50) ;  /* 0x0000000108687547 */ /* 0x003fea000b800000 */
.L_x_54:
[----:B01----:R-:W-:Y:S01]  /*0170*/  LOP3.LUT R4, R9, UR5, RZ, 0x3c, !PT ;  /* 0x0000000509047c12 */ /* 0x003fe2000f8e3cff */
[----:B------:R-:W-:Y:S03]  /*0180*/  BSSY.RECONVERGENT B0, `(.L_x_51) ;  /* 0x0000013000007945 */ /* 0x000fe60003800200 */
[----:B------:R-:W-:-:S13]  /*0190*/  ISETP.GT.AND P0, PT, R4, R9, PT ;  /* 0x000000090400720c */ /* 0x000fda0003f04270 */
[----:B------:R-:W-:Y:S05]  /*01a0*/  @!P0 BRA `(.L_x_52) ;  /* 0x0000000000408947 */ /* 0x000fea0003800000 */
[----:B------:R-:W-:-:S13]  /*01b0*/  LOP3.LUT P0, RZ, R9, UR7, RZ, 0xc0, !PT ;  /* 0x0000000709ff7c12 */ /* 0x000fda000f80c0ff */
[----:B------:R-:W-:Y:S05]  /*01c0*/  @P0 BRA `(.L_x_53) ;  /* 0x0000000000200947 */ /* 0x000fea0003800000 */
[----:B------:R-:W-:Y:S02]  /*01d0*/  LEA R7, R4, UR4, 0x2 ;  /* 0x0000000404077c11 */ /* 0x000fe4000f8e10ff */
[----:B------:R-:W-:Y:S04]  /*01e0*/  LDS R4, [R0] ;  /* 0x0000000000047984 */ /* 0x000fe80000000800 */
[----:B------:R-:W0:Y:S02]  /*01f0*/  LDS R11, [R7] ;  /* 0x00000000070b7984 */ /* 0x000e240000000800 */
[----:B0-----:R-:W-:-:S13]  /*0200*/  ISETP.GT.AND P0, PT, R4, R11, PT ;  /* 0x0000000b0400720c */ /* 0x001fda0003f04270 */
[----:B------:R-:W-:Y:S05]  /*0210*/  @!P0 BRA `(.L_x_52) ;  /* 0x0000000000248947 */ /* 0x000fea0003800000 */
[----:B------:R1:W-:Y:S04]  /*0220*/  STS [R0], R11 ;  /* 0x0000000b00007388 */ /* 0x0003e80000000800 */
[----:B------:R1:W-:Y:S01]  /*0230*/  STS [R7], R4 ;  /* 0x0000000407007388 */ /* 0x0003e20000000800 */
[----:B------:R-:W-:Y:S05]  /*0240*/  BRA `(.L_x_52) ;  /* 0x0000000000187947 */ /* 0x000fea0003800000 */
.L_x_53:
[----:B------:R-:W-:Y:S02]  /*0250*/  LEA R11, R4, UR4, 0x2 ;  /* 0x00000004040b7c11 */ /* 0x000fe4000f8e10ff */
[----:B------:R-:W-:Y:S04]  /*0260*/  LDS R4, [R0] ;  /* 0x0000000000047984 */ /* 0x000fe80000000800 */
[----:B------:R-:W0:Y:S02]  /*0270*/  LDS R7, [R11] ;  /* 0x000000000b077984 */ /* 0x000e240000000800 */
[----:B0-----:R-:W-:-:S13]  /*0280*/  ISETP.GE.AND P0, PT, R4, R7, PT ;  /* 0x000000070400720c */ /* 0x001fda0003f06270 */
[----:B------:R0:W-:Y:S04]  /*0290*/  @!P0 STS [R0], R7 ;  /* 0x0000000700008388 */ /* 0x0001e80000000800 */
[----:B------:R0:W-:Y:S02]  /*02a0*/  @!P0 STS [R11], R4 ;  /* 0x000000040b008388 */ /* 0x0001e40000000800 */
.L_x_52:
[----:B------:R-:W-:Y:S05]  /*02b0*/  BSYNC.RECONVERGENT B0 ;  /* 0x0000000000007941 */ /* 0x000fea0003800200 */
.L_x_51:
[----:B------:R-:W-:Y:S01]  /*02c0*/  BAR.SYNC.DEFER_BLOCKING 0x0 ;  /* 0x0000000000007b1d */ /* 0x000fe20000010000 */
[----:B------:R-:W-:Y:S02]  /*02d0*/  UISETP.GT.U32.AND UP0, UPT, UR5, 0x1, UPT ;  /* 0x000000010500788c */ /* 0x000fe4000bf04070 */
[----:B------:R-:W-:-:S07]  /*02e0*/  USHF.R.U32.HI UR6, URZ, 0x1, UR5 ;  /* 0x00000001ff067899 */ /* 0x000fce0008011605 */
[----:B------:R-:W-:Y:S01]  /*02f0*/  UMOV UR5, UR6 ;  /* 0x0000000600057c82 */ /* 0x000fe20008000000 */
[----:B------:R-:W-:Y:S05]  /*0300*/  BRA.U UP0, `(.L_x_54) ;  /* 0xfffffffd00987547 */ /* 0x000fea000b83ffff */
.L_x_50:
[----:B------:R-:W-:-:S06]  /*0310*/  USHF.L.U32 UR7, UR7, 0x1, URZ ;  /* 0x0000000107077899 */ /* 0x000fcc00080006ff */
[----:B------:R-:W-:-:S13]  /*0320*/  ISETP.LT.U32.AND P0, PT, R6, UR7, PT ;  /* 0x0000000706007c0c */ /* 0x000fda000bf01070 */
[----:B------:R-:W-:Y:S05]  /*0330*/  @!P0 BRA `(.L_x_55) ;  /* 0xfffffffc00808947 */ /* 0x000fea000383ffff */
.L_x_49:
[----:B------:R-:W2:Y:S02]  /*0340*/  LDCU UR5, c[0x0][0x388] ;  /* 0x00007100ff0577ac */ /* 0x000ea40008000800 */
[----:B--2---:R-:W-:-:S13]  /*0350*/  ISETP.GE.AND P0, PT, R5, UR5, PT ;  /* 0x0000000505007c0c */ /* 0x004fda000bf06270 */
[----:B------:R-:W-:Y:S05]  /*0360*/  @P0 EXIT ;  /* 0x000000000000094d */ /* 0x000fea0003800000 */
[----:B------:R-:W2:Y:S04]  /*0370*/  LDS R5, [R0] ;  /* 0x0000000000057984 */ /* 0x000ea80000000800 */
[----:B--2---:R-:W-:Y:S01]  /*0380*/  STG.E desc[UR8][R2.64], R5 ;  /* 0x0000000502007986 */ /* 0x004fe2000c101908 */
[----:B------:R-:W-:Y:S05]  /*0390*/  EXIT ;  /* 0x000000000000794d */ /* 0x000fea0003800000 */
.L_x_56:
        /* <DEDUP_REMOVED lines=14> */
.L_x_60:


//--------------------- .nv.shared._Z18merge_basic_kernelPiiS_iS_ --------------------------
	.section	.nv.shared._Z18merge_basic_kernelPiiS_iS_,"aw",@nobits
	.sectionflags	@""
	.align	16
	.zero		1024


//--------------------- .nv.shared.reserved.0     --------------------------
	.section	.nv.shared.reserved.0,"aw",@nobits
	.weak		__nv_reservedSMEM_offset_0_alias
	.size		__nv_reservedSMEM_offset_0_alias, 0, 64
	.other		__nv_reservedSMEM_offset_0_alias,@"STO_CUDA_RESERVED_SHARED STV_DEFAULT"
__nv_reservedSMEM_offset_0_alias:
	.zero		0
	.zero		64


//--------------------- .nv.shared._Z18bitonic_block_sortPii --------------------------
	.section	.nv.shared._Z18bitonic_block_sortPii,"aw",@nobits
	.sectionflags	@""
	.align	16
	.zero		1024


//--------------------- .nv.shared._Z25shared_bitonic_block_sortPii --------------------------
	.section	.nv.shared._Z25shared_bitonic_block_sortPii,"aw",@nobits
	.sectionflags	@""
	.align	16
	.zero		1024


//--------------------- .nv.constant0._Z18merge_basic_kernelPiiS_iS_ --------------------------
	.section	.nv.constant0._Z18merge_basic_kernelPiiS_iS_,"a",@progbits
	.sectionflags	@""
	.align	4
.nv.constant0._Z18merge_basic_kernelPiiS_iS_:
	.zero		936


//--------------------- .nv.constant0._Z18bitonic_block_sortPii --------------------------
	.section	.nv.constant0._Z18bitonic_block_sortPii,"a",@progbits
	.sectionflags	@""
	.align	4
.nv.constant0._Z18bitonic_block_sortPii:
	.zero		908


//--------------------- .nv.constant0._Z25shared_bitonic_block_sortPii --------------------------
	.section	.nv.constant0._Z25shared_bitonic_block_sortPii,"a",@progbits
	.sectionflags	@""
	.align	4
.nv.constant0._Z25shared_bitonic_block_sortPii:
	.zero		908


//--------------------- SYMBOLS --------------------------

	.type		.nv.reservedSmem.offset0,@object
	.size		.nv.reservedSmem.offset0,0x4
	.type		.nv.reservedSmem.cap,@object
	.size		.nv.reservedSmem.cap,0x4
